//
// Generated by NVIDIA NVVM Compiler
//
// Compiler Build ID: CL-36424714
// Cuda compilation tools, release 13.0, V13.0.88
// Based on NVVM 20.0.0
//

.version 9.0
.target sm_100
.address_size 64

	// .globl	_Z21preprocessImageKernelPKhPfiiiifffffff
.extern .func  (.param .b32 func_retval0) vprintf
(
	.param .b64 vprintf_param_0,
	.param .b64 vprintf_param_1
)
;
.global .align 1 .b8 _ZN34_INTERNAL_9325342d_4_k_cu_432bf25b4cuda3std3__45__cpo5beginE[1];
.global .align 1 .b8 _ZN34_INTERNAL_9325342d_4_k_cu_432bf25b4cuda3std3__45__cpo3endE[1];
.global .align 1 .b8 _ZN34_INTERNAL_9325342d_4_k_cu_432bf25b4cuda3std3__45__cpo6cbeginE[1];
.global .align 1 .b8 _ZN34_INTERNAL_9325342d_4_k_cu_432bf25b4cuda3std3__45__cpo4cendE[1];
.global .align 1 .b8 _ZN34_INTERNAL_9325342d_4_k_cu_432bf25b4cuda3std3__45__cpo6rbeginE[1];
.global .align 1 .b8 _ZN34_INTERNAL_9325342d_4_k_cu_432bf25b4cuda3std3__45__cpo4rendE[1];
.global .align 1 .b8 _ZN34_INTERNAL_9325342d_4_k_cu_432bf25b4cuda3std3__45__cpo7crbeginE[1];
.global .align 1 .b8 _ZN34_INTERNAL_9325342d_4_k_cu_432bf25b4cuda3std3__45__cpo5crendE[1];
.global .align 1 .b8 _ZN34_INTERNAL_9325342d_4_k_cu_432bf25b4cuda3std3__436_GLOBAL__N__9325342d_4_k_cu_432bf25b6ignoreE[1];
.global .align 1 .b8 _ZN34_INTERNAL_9325342d_4_k_cu_432bf25b4cuda3std3__419piecewise_constructE[1];
.global .align 1 .b8 _ZN34_INTERNAL_9325342d_4_k_cu_432bf25b4cuda3std3__48in_placeE[1];
.global .align 1 .b8 _ZN34_INTERNAL_9325342d_4_k_cu_432bf25b4cuda3std3__420unreachable_sentinelE[1];
.global .align 1 .b8 _ZN34_INTERNAL_9325342d_4_k_cu_432bf25b4cuda3std3__47nulloptE[1];
.global .align 1 .b8 _ZN34_INTERNAL_9325342d_4_k_cu_432bf25b4cuda3std6ranges3__45__cpo4swapE[1];
.global .align 1 .b8 _ZN34_INTERNAL_9325342d_4_k_cu_432bf25b4cuda3std6ranges3__45__cpo9iter_moveE[1];
.global .align 1 .b8 _ZN34_INTERNAL_9325342d_4_k_cu_432bf25b4cuda3std6ranges3__45__cpo5beginE[1];
.global .align 1 .b8 _ZN34_INTERNAL_9325342d_4_k_cu_432bf25b4cuda3std6ranges3__45__cpo3endE[1];
.global .align 1 .b8 _ZN34_INTERNAL_9325342d_4_k_cu_432bf25b4cuda3std6ranges3__45__cpo6cbeginE[1];
.global .align 1 .b8 _ZN34_INTERNAL_9325342d_4_k_cu_432bf25b4cuda3std6ranges3__45__cpo4cendE[1];
.global .align 1 .b8 _ZN34_INTERNAL_9325342d_4_k_cu_432bf25b4cuda3std6ranges3__45__cpo7advanceE[1];
.global .align 1 .b8 _ZN34_INTERNAL_9325342d_4_k_cu_432bf25b4cuda3std6ranges3__45__cpo9iter_swapE[1];
.global .align 1 .b8 _ZN34_INTERNAL_9325342d_4_k_cu_432bf25b4cuda3std6ranges3__45__cpo4nextE[1];
.global .align 1 .b8 _ZN34_INTERNAL_9325342d_4_k_cu_432bf25b4cuda3std6ranges3__45__cpo4prevE[1];
.global .align 1 .b8 _ZN34_INTERNAL_9325342d_4_k_cu_432bf25b4cuda3std6ranges3__45__cpo4dataE[1];
.global .align 1 .b8 _ZN34_INTERNAL_9325342d_4_k_cu_432bf25b4cuda3std6ranges3__45__cpo5cdataE[1];
.global .align 1 .b8 _ZN34_INTERNAL_9325342d_4_k_cu_432bf25b4cuda3std6ranges3__45__cpo4sizeE[1];
.global .align 1 .b8 _ZN34_INTERNAL_9325342d_4_k_cu_432bf25b4cuda3std6ranges3__45__cpo5ssizeE[1];
.global .align 1 .b8 _ZN34_INTERNAL_9325342d_4_k_cu_432bf25b4cuda3std6ranges3__45__cpo8distanceE[1];
.global .align 1 .b8 _ZN34_INTERNAL_9325342d_4_k_cu_432bf25b6thrust24THRUST_300001_SM_1000_NS6system6detail10sequential3seqE[1];
.global .align 1 .b8 $str[47] = {105, 100, 120, 61, 37, 100, 58, 32, 99, 104, 97, 110, 110, 101, 108, 95, 102, 105, 114, 115, 116, 61, 37, 46, 54, 102, 44, 32, 99, 104, 97, 110, 110, 101, 108, 95, 108, 97, 115, 116, 61, 37, 46, 54, 102, 10};

.visible .entry _Z21preprocessImageKernelPKhPfiiiifffffff(
	.param .u64 .ptr .align 1 _Z21preprocessImageKernelPKhPfiiiifffffff_param_0,
	.param .u64 .ptr .align 1 _Z21preprocessImageKernelPKhPfiiiifffffff_param_1,
	.param .u32 _Z21preprocessImageKernelPKhPfiiiifffffff_param_2,
	.param .u32 _Z21preprocessImageKernelPKhPfiiiifffffff_param_3,
	.param .u32 _Z21preprocessImageKernelPKhPfiiiifffffff_param_4,
	.param .u32 _Z21preprocessImageKernelPKhPfiiiifffffff_param_5,
	.param .f32 _Z21preprocessImageKernelPKhPfiiiifffffff_param_6,
	.param .f32 _Z21preprocessImageKernelPKhPfiiiifffffff_param_7,
	.param .f32 _Z21preprocessImageKernelPKhPfiiiifffffff_param_8,
	.param .f32 _Z21preprocessImageKernelPKhPfiiiifffffff_param_9,
	.param .f32 _Z21preprocessImageKernelPKhPfiiiifffffff_param_10,
	.param .f32 _Z21preprocessImageKernelPKhPfiiiifffffff_param_11,
	.param .f32 _Z21preprocessImageKernelPKhPfiiiifffffff_param_12
)
{
	.reg .pred 	%p<4>;
	.reg .b16 	%rs<7>;
	.reg .b32 	%r<18>;
	.reg .b32 	%f<20>;
	.reg .b64 	%rd<14>;

	ld.param.u64 	%rd1, [_Z21preprocessImageKernelPKhPfiiiifffffff_param_0];
	ld.param.u64 	%rd2, [_Z21preprocessImageKernelPKhPfiiiifffffff_param_1];
	ld.param.u32 	%r3, [_Z21preprocessImageKernelPKhPfiiiifffffff_param_2];
	ld.param.u32 	%r6, [_Z21preprocessImageKernelPKhPfiiiifffffff_param_3];
	ld.param.u32 	%r5, [_Z21preprocessImageKernelPKhPfiiiifffffff_param_4];
	ld.param.f32 	%f1, [_Z21preprocessImageKernelPKhPfiiiifffffff_param_6];
	ld.param.f32 	%f2, [_Z21preprocessImageKernelPKhPfiiiifffffff_param_7];
	ld.param.f32 	%f3, [_Z21preprocessImageKernelPKhPfiiiifffffff_param_8];
	ld.param.f32 	%f4, [_Z21preprocessImageKernelPKhPfiiiifffffff_param_9];
	ld.param.f32 	%f5, [_Z21preprocessImageKernelPKhPfiiiifffffff_param_10];
	ld.param.f32 	%f6, [_Z21preprocessImageKernelPKhPfiiiifffffff_param_11];
	ld.param.f32 	%f7, [_Z21preprocessImageKernelPKhPfiiiifffffff_param_12];
	mov.u32 	%r7, %ctaid.x;
	mov.u32 	%r8, %ntid.x;
	mov.u32 	%r9, %tid.x;
	mad.lo.s32 	%r1, %r7, %r8, %r9;
	mov.u32 	%r10, %ctaid.y;
	mov.u32 	%r11, %ntid.y;
	mov.u32 	%r12, %tid.y;
	mad.lo.s32 	%r13, %r10, %r11, %r12;
	setp.ge.s32 	%p1, %r1, %r3;
	setp.ge.s32 	%p2, %r13, %r6;
	or.pred  	%p3, %p1, %p2;
	@%p3 bra 	$L__BB0_2;
	cvta.to.global.u64 	%rd3, %rd1;
	cvta.to.global.u64 	%rd4, %rd2;
	mul.lo.s32 	%r14, %r5, %r13;
	cvt.s64.s32 	%rd5, %r14;
	shl.b32 	%r15, %r1, 2;
	cvt.s64.s32 	%rd6, %r15;
	add.s64 	%rd7, %rd5, %rd6;
	add.s64 	%rd8, %rd3, %rd7;
	ld.global.nc.u8 	%rs1, [%rd8];
	cvt.u16.u8 	%rs2, %rs1;
	cvt.rn.f32.u16 	%f8, %rs2;
	mul.f32 	%f9, %f1, %f8;
	sub.f32 	%f10, %f9, %f2;
	div.rn.f32 	%f11, %f10, %f5;
	ld.global.nc.u8 	%rs3, [%rd8+1];
	cvt.u16.u8 	%rs4, %rs3;
	cvt.rn.f32.u16 	%f12, %rs4;
	mul.f32 	%f13, %f1, %f12;
	sub.f32 	%f14, %f13, %f3;
	div.rn.f32 	%f15, %f14, %f6;
	ld.global.nc.u8 	%rs5, [%rd8+2];
	cvt.u16.u8 	%rs6, %rs5;
	cvt.rn.f32.u16 	%f16, %rs6;
	mul.f32 	%f17, %f1, %f16;
	sub.f32 	%f18, %f17, %f4;
	div.rn.f32 	%f19, %f18, %f7;
	mul.lo.s32 	%r16, %r6, %r3;
	mad.lo.s32 	%r17, %r3, %r13, %r1;
	mul.wide.s32 	%rd9, %r17, 4;
	add.s64 	%rd10, %rd4, %rd9;
	st.global.f32 	[%rd10], %f11;
	mul.wide.s32 	%rd11, %r16, 4;
	add.s64 	%rd12, %rd10, %rd11;
	st.global.f32 	[%rd12], %f15;
	add.s64 	%rd13, %rd12, %rd11;
	st.global.f32 	[%rd13], %f19;
$L__BB0_2:
	ret;

}
	// .globl	_Z34resizePrototypesKernelChannelFirstPKfPfiiiii
.visible .entry _Z34resizePrototypesKernelChannelFirstPKfPfiiiii(
	.param .u64 .ptr .align 1 _Z34resizePrototypesKernelChannelFirstPKfPfiiiii_param_0,
	.param .u64 .ptr .align 1 _Z34resizePrototypesKernelChannelFirstPKfPfiiiii_param_1,
	.param .u32 _Z34resizePrototypesKernelChannelFirstPKfPfiiiii_param_2,
	.param .u32 _Z34resizePrototypesKernelChannelFirstPKfPfiiiii_param_3,
	.param .u32 _Z34resizePrototypesKernelChannelFirstPKfPfiiiii_param_4,
	.param .u32 _Z34resizePrototypesKernelChannelFirstPKfPfiiiii_param_5,
	.param .u32 _Z34resizePrototypesKernelChannelFirstPKfPfiiiii_param_6
)
{
	.reg .pred 	%p<10>;
	.reg .b32 	%r<41>;
	.reg .b32 	%f<34>;
	.reg .b64 	%rd<17>;

	ld.param.u64 	%rd1, [_Z34resizePrototypesKernelChannelFirstPKfPfiiiii_param_0];
	ld.param.u64 	%rd2, [_Z34resizePrototypesKernelChannelFirstPKfPfiiiii_param_1];
	ld.param.u32 	%r4, [_Z34resizePrototypesKernelChannelFirstPKfPfiiiii_param_2];
	ld.param.u32 	%r5, [_Z34resizePrototypesKernelChannelFirstPKfPfiiiii_param_3];
	ld.param.u32 	%r6, [_Z34resizePrototypesKernelChannelFirstPKfPfiiiii_param_4];
	ld.param.u32 	%r9, [_Z34resizePrototypesKernelChannelFirstPKfPfiiiii_param_5];
	ld.param.u32 	%r8, [_Z34resizePrototypesKernelChannelFirstPKfPfiiiii_param_6];
	mov.u32 	%r1, %ctaid.z;
	mov.u32 	%r10, %ctaid.y;
	mov.u32 	%r11, %ntid.y;
	mov.u32 	%r12, %tid.y;
	mad.lo.s32 	%r13, %r10, %r11, %r12;
	mov.u32 	%r14, %ctaid.x;
	mov.u32 	%r15, %ntid.x;
	mov.u32 	%r16, %tid.x;
	mad.lo.s32 	%r3, %r14, %r15, %r16;
	setp.ge.s32 	%p1, %r1, %r4;
	setp.ge.s32 	%p2, %r13, %r9;
	or.pred  	%p3, %p1, %p2;
	setp.ge.s32 	%p4, %r3, %r8;
	or.pred  	%p5, %p3, %p4;
	@%p5 bra 	$L__BB1_2;
	cvta.to.global.u64 	%rd3, %rd1;
	cvta.to.global.u64 	%rd4, %rd2;
	cvt.rn.f32.u32 	%f1, %r13;
	add.f32 	%f2, %f1, 0f3F000000;
	cvt.rn.f32.s32 	%f3, %r5;
	mul.f32 	%f4, %f2, %f3;
	cvt.rn.f32.u32 	%f5, %r9;
	div.rn.f32 	%f6, %f4, %f5;
	add.f32 	%f7, %f6, 0fBF000000;
	cvt.rn.f32.s32 	%f8, %r3;
	add.f32 	%f9, %f8, 0f3F000000;
	cvt.rn.f32.s32 	%f10, %r6;
	mul.f32 	%f11, %f9, %f10;
	cvt.rn.f32.s32 	%f12, %r8;
	div.rn.f32 	%f13, %f11, %f12;
	add.f32 	%f14, %f13, 0fBF000000;
	cvt.rzi.s32.f32 	%r17, %f7;
	add.s32 	%r18, %r5, -1;
	setp.lt.s32 	%p6, %r17, 0;
	min.s32 	%r19, %r17, %r18;
	selp.b32 	%r20, 0, %r19, %p6;
	cvt.rzi.s32.f32 	%r21, %f14;
	add.s32 	%r22, %r6, -1;
	setp.lt.s32 	%p7, %r21, 0;
	min.s32 	%r23, %r21, %r22;
	selp.b32 	%r24, 0, %r23, %p7;
	add.s32 	%r25, %r20, 1;
	setp.lt.s32 	%p8, %r20, -1;
	min.s32 	%r26, %r25, %r18;
	selp.b32 	%r27, 0, %r26, %p8;
	add.s32 	%r28, %r24, 1;
	setp.lt.s32 	%p9, %r24, -1;
	min.s32 	%r29, %r28, %r22;
	selp.b32 	%r30, 0, %r29, %p9;
	cvt.rn.f32.s32 	%f15, %r20;
	sub.f32 	%f16, %f7, %f15;
	cvt.rn.f32.s32 	%f17, %r24;
	sub.f32 	%f18, %f14, %f17;
	mul.lo.s32 	%r31, %r5, %r1;
	mul.lo.s32 	%r32, %r31, %r6;
	mul.wide.s32 	%rd5, %r32, 4;
	add.s64 	%rd6, %rd3, %rd5;
	mul.lo.s32 	%r33, %r20, %r6;
	add.s32 	%r34, %r33, %r24;
	mul.wide.s32 	%rd7, %r34, 4;
	add.s64 	%rd8, %rd6, %rd7;
	ld.global.nc.f32 	%f19, [%rd8];
	add.s32 	%r35, %r30, %r33;
	mul.wide.s32 	%rd9, %r35, 4;
	add.s64 	%rd10, %rd6, %rd9;
	ld.global.nc.f32 	%f20, [%rd10];
	mul.lo.s32 	%r36, %r27, %r6;
	add.s32 	%r37, %r36, %r24;
	mul.wide.s32 	%rd11, %r37, 4;
	add.s64 	%rd12, %rd6, %rd11;
	ld.global.nc.f32 	%f21, [%rd12];
	add.s32 	%r38, %r36, %r30;
	mul.wide.s32 	%rd13, %r38, 4;
	add.s64 	%rd14, %rd6, %rd13;
	ld.global.nc.f32 	%f22, [%rd14];
	mov.f32 	%f23, 0f3F800000;
	sub.f32 	%f24, %f23, %f16;
	mul.f32 	%f25, %f24, %f19;
	sub.f32 	%f26, %f23, %f18;
	mul.f32 	%f27, %f24, %f20;
	mul.f32 	%f28, %f18, %f27;
	fma.rn.f32 	%f29, %f26, %f25, %f28;
	mul.f32 	%f30, %f16, %f21;
	fma.rn.f32 	%f31, %f26, %f30, %f29;
	mul.f32 	%f32, %f16, %f22;
	fma.rn.f32 	%f33, %f18, %f32, %f31;
	mad.lo.s32 	%r39, %r8, %r13, %r3;
	mad.lo.s32 	%r40, %r39, %r4, %r1;
	mul.wide.s32 	%rd15, %r40, 4;
	add.s64 	%rd16, %rd4, %rd15;
	st.global.f32 	[%rd16], %f33;
$L__BB1_2:
	ret;

}
	// .globl	_Z33resizePrototypesKernelChannelLastPKfPfiiiii
.visible .entry _Z33resizePrototypesKernelChannelLastPKfPfiiiii(
	.param .u64 .ptr .align 1 _Z33resizePrototypesKernelChannelLastPKfPfiiiii_param_0,
	.param .u64 .ptr .align 1 _Z33resizePrototypesKernelChannelLastPKfPfiiiii_param_1,
	.param .u32 _Z33resizePrototypesKernelChannelLastPKfPfiiiii_param_2,
	.param .u32 _Z33resizePrototypesKernelChannelLastPKfPfiiiii_param_3,
	.param .u32 _Z33resizePrototypesKernelChannelLastPKfPfiiiii_param_4,
	.param .u32 _Z33resizePrototypesKernelChannelLastPKfPfiiiii_param_5,
	.param .u32 _Z33resizePrototypesKernelChannelLastPKfPfiiiii_param_6
)
{
	.reg .pred 	%p<10>;
	.reg .b32 	%r<43>;
	.reg .b32 	%f<34>;
	.reg .b64 	%rd<15>;

	ld.param.u64 	%rd1, [_Z33resizePrototypesKernelChannelLastPKfPfiiiii_param_0];
	ld.param.u64 	%rd2, [_Z33resizePrototypesKernelChannelLastPKfPfiiiii_param_1];
	ld.param.u32 	%r4, [_Z33resizePrototypesKernelChannelLastPKfPfiiiii_param_2];
	ld.param.u32 	%r5, [_Z33resizePrototypesKernelChannelLastPKfPfiiiii_param_3];
	ld.param.u32 	%r6, [_Z33resizePrototypesKernelChannelLastPKfPfiiiii_param_4];
	ld.param.u32 	%r9, [_Z33resizePrototypesKernelChannelLastPKfPfiiiii_param_5];
	ld.param.u32 	%r8, [_Z33resizePrototypesKernelChannelLastPKfPfiiiii_param_6];
	mov.u32 	%r1, %ctaid.z;
	mov.u32 	%r10, %ctaid.y;
	mov.u32 	%r11, %ntid.y;
	mov.u32 	%r12, %tid.y;
	mad.lo.s32 	%r13, %r10, %r11, %r12;
	mov.u32 	%r14, %ctaid.x;
	mov.u32 	%r15, %ntid.x;
	mov.u32 	%r16, %tid.x;
	mad.lo.s32 	%r3, %r14, %r15, %r16;
	setp.ge.s32 	%p1, %r1, %r4;
	setp.ge.s32 	%p2, %r13, %r9;
	or.pred  	%p3, %p1, %p2;
	setp.ge.s32 	%p4, %r3, %r8;
	or.pred  	%p5, %p3, %p4;
	@%p5 bra 	$L__BB2_2;
	cvta.to.global.u64 	%rd3, %rd1;
	cvta.to.global.u64 	%rd4, %rd2;
	cvt.rn.f32.u32 	%f1, %r13;
	add.f32 	%f2, %f1, 0f3F000000;
	cvt.rn.f32.s32 	%f3, %r5;
	mul.f32 	%f4, %f2, %f3;
	cvt.rn.f32.u32 	%f5, %r9;
	div.rn.f32 	%f6, %f4, %f5;
	add.f32 	%f7, %f6, 0fBF000000;
	cvt.rn.f32.s32 	%f8, %r3;
	add.f32 	%f9, %f8, 0f3F000000;
	cvt.rn.f32.s32 	%f10, %r6;
	mul.f32 	%f11, %f9, %f10;
	cvt.rn.f32.s32 	%f12, %r8;
	div.rn.f32 	%f13, %f11, %f12;
	add.f32 	%f14, %f13, 0fBF000000;
	cvt.rzi.s32.f32 	%r17, %f7;
	add.s32 	%r18, %r5, -1;
	setp.lt.s32 	%p6, %r17, 0;
	min.s32 	%r19, %r17, %r18;
	selp.b32 	%r20, 0, %r19, %p6;
	cvt.rzi.s32.f32 	%r21, %f14;
	add.s32 	%r22, %r6, -1;
	setp.lt.s32 	%p7, %r21, 0;
	min.s32 	%r23, %r21, %r22;
	selp.b32 	%r24, 0, %r23, %p7;
	add.s32 	%r25, %r20, 1;
	setp.lt.s32 	%p8, %r20, -1;
	min.s32 	%r26, %r25, %r18;
	selp.b32 	%r27, 0, %r26, %p8;
	add.s32 	%r28, %r24, 1;
	setp.lt.s32 	%p9, %r24, -1;
	min.s32 	%r29, %r28, %r22;
	selp.b32 	%r30, 0, %r29, %p9;
	cvt.rn.f32.s32 	%f15, %r20;
	sub.f32 	%f16, %f7, %f15;
	cvt.rn.f32.s32 	%f17, %r24;
	sub.f32 	%f18, %f14, %f17;
	mul.lo.s32 	%r31, %r20, %r6;
	add.s32 	%r32, %r31, %r24;
	mad.lo.s32 	%r33, %r32, %r4, %r1;
	mul.wide.s32 	%rd5, %r33, 4;
	add.s64 	%rd6, %rd3, %rd5;
	ld.global.nc.f32 	%f19, [%rd6];
	add.s32 	%r34, %r30, %r31;
	mad.lo.s32 	%r35, %r34, %r4, %r1;
	mul.wide.s32 	%rd7, %r35, 4;
	add.s64 	%rd8, %rd3, %rd7;
	ld.global.nc.f32 	%f20, [%rd8];
	mul.lo.s32 	%r36, %r27, %r6;
	add.s32 	%r37, %r36, %r24;
	mad.lo.s32 	%r38, %r37, %r4, %r1;
	mul.wide.s32 	%rd9, %r38, 4;
	add.s64 	%rd10, %rd3, %rd9;
	ld.global.nc.f32 	%f21, [%rd10];
	add.s32 	%r39, %r36, %r30;
	mad.lo.s32 	%r40, %r39, %r4, %r1;
	mul.wide.s32 	%rd11, %r40, 4;
	add.s64 	%rd12, %rd3, %rd11;
	ld.global.nc.f32 	%f22, [%rd12];
	mov.f32 	%f23, 0f3F800000;
	sub.f32 	%f24, %f23, %f16;
	mul.f32 	%f25, %f24, %f19;
	sub.f32 	%f26, %f23, %f18;
	mul.f32 	%f27, %f24, %f20;
	mul.f32 	%f28, %f18, %f27;
	fma.rn.f32 	%f29, %f26, %f25, %f28;
	mul.f32 	%f30, %f16, %f21;
	fma.rn.f32 	%f31, %f26, %f30, %f29;
	mul.f32 	%f32, %f16, %f22;
	fma.rn.f32 	%f33, %f18, %f32, %f31;
	mad.lo.s32 	%r41, %r8, %r13, %r3;
	mad.lo.s32 	%r42, %r41, %r4, %r1;
	mul.wide.s32 	%rd13, %r42, 4;
	add.s64 	%rd14, %rd4, %rd13;
	st.global.f32 	[%rd14], %f33;
$L__BB2_2:
	ret;

}
	// .globl	_Z22sigmoidThresholdKernelPKfPhiif
.visible .entry _Z22sigmoidThresholdKernelPKfPhiif(
	.param .u64 .ptr .align 1 _Z22sigmoidThresholdKernelPKfPhiif_param_0,
	.param .u64 .ptr .align 1 _Z22sigmoidThresholdKernelPKfPhiif_param_1,
	.param .u32 _Z22sigmoidThresholdKernelPKfPhiif_param_2,
	.param .u32 _Z22sigmoidThresholdKernelPKfPhiif_param_3,
	.param .f32 _Z22sigmoidThresholdKernelPKfPhiif_param_4
)
{
	.reg .pred 	%p<5>;
	.reg .b16 	%rs<2>;
	.reg .b32 	%r<10>;
	.reg .b32 	%f<7>;
	.reg .b64 	%rd<9>;

	ld.param.u64 	%rd1, [_Z22sigmoidThresholdKernelPKfPhiif_param_0];
	ld.param.u64 	%rd2, [_Z22sigmoidThresholdKernelPKfPhiif_param_1];
	ld.param.u32 	%r3, [_Z22sigmoidThresholdKernelPKfPhiif_param_2];
	ld.param.u32 	%r4, [_Z22sigmoidThresholdKernelPKfPhiif_param_3];
	ld.param.f32 	%f1, [_Z22sigmoidThresholdKernelPKfPhiif_param_4];
	mov.u32 	%r5, %ctaid.x;
	mov.u32 	%r6, %ntid.x;
	mov.u32 	%r7, %tid.x;
	mad.lo.s32 	%r1, %r5, %r6, %r7;
	mov.u32 	%r2, %ctaid.y;
	setp.ge.s32 	%p1, %r2, %r3;
	setp.ge.s32 	%p2, %r1, %r4;
	or.pred  	%p3, %p1, %p2;
	@%p3 bra 	$L__BB3_2;
	cvta.to.global.u64 	%rd3, %rd1;
	cvta.to.global.u64 	%rd4, %rd2;
	mad.lo.s32 	%r8, %r3, %r1, %r2;
	mul.wide.s32 	%rd5, %r8, 4;
	add.s64 	%rd6, %rd3, %rd5;
	ld.global.nc.f32 	%f2, [%rd6];
	mul.f32 	%f3, %f2, 0fBFB8AA3B;
	ex2.approx.f32 	%f4, %f3;
	add.f32 	%f5, %f4, 0f3F800000;
	rcp.rn.f32 	%f6, %f5;
	setp.gt.f32 	%p4, %f6, %f1;
	selp.s16 	%rs1, -1, 0, %p4;
	mad.lo.s32 	%r9, %r4, %r2, %r1;
	cvt.s64.s32 	%rd7, %r9;
	add.s64 	%rd8, %rd4, %rd7;
	st.global.u8 	[%rd8], %rs1;
$L__BB3_2:
	ret;

}
	// .globl	_Z19orReduceMasksKernelPKhPhiii
.visible .entry _Z19orReduceMasksKernelPKhPhiii(
	.param .u64 .ptr .align 1 _Z19orReduceMasksKernelPKhPhiii_param_0,
	.param .u64 .ptr .align 1 _Z19orReduceMasksKernelPKhPhiii_param_1,
	.param .u32 _Z19orReduceMasksKernelPKhPhiii_param_2,
	.param .u32 _Z19orReduceMasksKernelPKhPhiii_param_3,
	.param .u32 _Z19orReduceMasksKernelPKhPhiii_param_4
)
{
	.reg .pred 	%p<17>;
	.reg .b16 	%rs<113>;
	.reg .b32 	%r<46>;
	.reg .b64 	%rd<43>;

	ld.param.u64 	%rd3, [_Z19orReduceMasksKernelPKhPhiii_param_0];
	ld.param.u64 	%rd2, [_Z19orReduceMasksKernelPKhPhiii_param_1];
	ld.param.u32 	%r26, [_Z19orReduceMasksKernelPKhPhiii_param_2];
	ld.param.u32 	%r27, [_Z19orReduceMasksKernelPKhPhiii_param_3];
	ld.param.u32 	%r28, [_Z19orReduceMasksKernelPKhPhiii_param_4];
	cvta.to.global.u64 	%rd1, %rd3;
	mov.u32 	%r29, %ctaid.y;
	mov.u32 	%r30, %ntid.y;
	mov.u32 	%r31, %tid.y;
	mad.lo.s32 	%r1, %r29, %r30, %r31;
	mov.u32 	%r32, %ctaid.x;
	mov.u32 	%r33, %ntid.x;
	mov.u32 	%r34, %tid.x;
	mad.lo.s32 	%r2, %r32, %r33, %r34;
	setp.ge.s32 	%p3, %r1, %r27;
	setp.ge.s32 	%p4, %r2, %r28;
	or.pred  	%p5, %p3, %p4;
	@%p5 bra 	$L__BB4_16;
	mad.lo.s32 	%r3, %r28, %r1, %r2;
	setp.lt.s32 	%p7, %r26, 1;
	mov.pred 	%p16, 0;
	@%p7 bra 	$L__BB4_15;
	mul.lo.s32 	%r4, %r28, %r27;
	and.b32  	%r5, %r26, 15;
	setp.lt.u32 	%p8, %r26, 16;
	mov.b16 	%rs112, 0;
	mov.b32 	%r42, 0;
	@%p8 bra 	$L__BB4_5;
	and.b32  	%r42, %r26, 2147483632;
	neg.s32 	%r40, %r42;
	shl.b32 	%r8, %r4, 4;
	mov.b16 	%rs112, 0;
	cvt.s64.s32 	%rd6, %r4;
	mov.u32 	%r39, %r3;
$L__BB4_4:
	.pragma "nounroll";
	cvt.s64.s32 	%rd4, %r39;
	add.s64 	%rd5, %rd1, %rd4;
	ld.global.nc.u8 	%rs17, [%rd5];
	cvt.u16.u8 	%rs18, %rs17;
	or.b16  	%rs19, %rs18, %rs112;
	add.s64 	%rd7, %rd5, %rd6;
	ld.global.nc.u8 	%rs20, [%rd7];
	cvt.u16.u8 	%rs21, %rs20;
	or.b16  	%rs22, %rs21, %rs19;
	add.s64 	%rd8, %rd7, %rd6;
	ld.global.nc.u8 	%rs23, [%rd8];
	cvt.u16.u8 	%rs24, %rs23;
	or.b16  	%rs25, %rs24, %rs22;
	add.s64 	%rd9, %rd8, %rd6;
	ld.global.nc.u8 	%rs26, [%rd9];
	cvt.u16.u8 	%rs27, %rs26;
	or.b16  	%rs28, %rs27, %rs25;
	add.s64 	%rd10, %rd9, %rd6;
	ld.global.nc.u8 	%rs29, [%rd10];
	cvt.u16.u8 	%rs30, %rs29;
	or.b16  	%rs31, %rs30, %rs28;
	add.s64 	%rd11, %rd10, %rd6;
	ld.global.nc.u8 	%rs32, [%rd11];
	cvt.u16.u8 	%rs33, %rs32;
	or.b16  	%rs34, %rs33, %rs31;
	add.s64 	%rd12, %rd11, %rd6;
	ld.global.nc.u8 	%rs35, [%rd12];
	cvt.u16.u8 	%rs36, %rs35;
	or.b16  	%rs37, %rs36, %rs34;
	add.s64 	%rd13, %rd12, %rd6;
	ld.global.nc.u8 	%rs38, [%rd13];
	cvt.u16.u8 	%rs39, %rs38;
	or.b16  	%rs40, %rs39, %rs37;
	add.s64 	%rd14, %rd13, %rd6;
	ld.global.nc.u8 	%rs41, [%rd14];
	cvt.u16.u8 	%rs42, %rs41;
	or.b16  	%rs43, %rs42, %rs40;
	add.s64 	%rd15, %rd14, %rd6;
	ld.global.nc.u8 	%rs44, [%rd15];
	cvt.u16.u8 	%rs45, %rs44;
	or.b16  	%rs46, %rs45, %rs43;
	add.s64 	%rd16, %rd15, %rd6;
	ld.global.nc.u8 	%rs47, [%rd16];
	cvt.u16.u8 	%rs48, %rs47;
	or.b16  	%rs49, %rs48, %rs46;
	add.s64 	%rd17, %rd16, %rd6;
	ld.global.nc.u8 	%rs50, [%rd17];
	cvt.u16.u8 	%rs51, %rs50;
	or.b16  	%rs52, %rs51, %rs49;
	add.s64 	%rd18, %rd17, %rd6;
	ld.global.nc.u8 	%rs53, [%rd18];
	cvt.u16.u8 	%rs54, %rs53;
	or.b16  	%rs55, %rs54, %rs52;
	add.s64 	%rd19, %rd18, %rd6;
	ld.global.nc.u8 	%rs56, [%rd19];
	cvt.u16.u8 	%rs57, %rs56;
	or.b16  	%rs58, %rs57, %rs55;
	add.s64 	%rd20, %rd19, %rd6;
	ld.global.nc.u8 	%rs59, [%rd20];
	cvt.u16.u8 	%rs60, %rs59;
	or.b16  	%rs61, %rs60, %rs58;
	add.s64 	%rd21, %rd20, %rd6;
	ld.global.nc.u8 	%rs62, [%rd21];
	cvt.u16.u8 	%rs63, %rs62;
	or.b16  	%rs112, %rs63, %rs61;
	add.s32 	%r40, %r40, 16;
	add.s32 	%r39, %r39, %r8;
	setp.ne.s32 	%p9, %r40, 0;
	@%p9 bra 	$L__BB4_4;
$L__BB4_5:
	setp.eq.s32 	%p10, %r5, 0;
	@%p10 bra 	$L__BB4_14;
	and.b32  	%r14, %r26, 7;
	setp.lt.u32 	%p11, %r5, 8;
	@%p11 bra 	$L__BB4_8;
	mad.lo.s32 	%r36, %r4, %r42, %r3;
	cvt.s64.s32 	%rd22, %r36;
	add.s64 	%rd23, %rd1, %rd22;
	ld.global.nc.u8 	%rs65, [%rd23];
	cvt.u16.u8 	%rs66, %rs65;
	cvt.s64.s32 	%rd24, %r4;
	add.s64 	%rd25, %rd23, %rd24;
	ld.global.nc.u8 	%rs67, [%rd25];
	cvt.u16.u8 	%rs68, %rs67;
	or.b16  	%rs69, %rs66, %rs68;
	add.s64 	%rd26, %rd25, %rd24;
	ld.global.nc.u8 	%rs70, [%rd26];
	cvt.u16.u8 	%rs71, %rs70;
	or.b16  	%rs72, %rs69, %rs71;
	add.s64 	%rd27, %rd26, %rd24;
	ld.global.nc.u8 	%rs73, [%rd27];
	cvt.u16.u8 	%rs74, %rs73;
	or.b16  	%rs75, %rs72, %rs74;
	add.s64 	%rd28, %rd27, %rd24;
	ld.global.nc.u8 	%rs76, [%rd28];
	cvt.u16.u8 	%rs77, %rs76;
	or.b16  	%rs78, %rs75, %rs77;
	add.s64 	%rd29, %rd28, %rd24;
	ld.global.nc.u8 	%rs79, [%rd29];
	cvt.u16.u8 	%rs80, %rs79;
	or.b16  	%rs81, %rs78, %rs80;
	add.s64 	%rd30, %rd29, %rd24;
	ld.global.nc.u8 	%rs82, [%rd30];
	cvt.u16.u8 	%rs83, %rs82;
	or.b16  	%rs84, %rs81, %rs83;
	add.s64 	%rd31, %rd30, %rd24;
	ld.global.nc.u8 	%rs85, [%rd31];
	cvt.u16.u8 	%rs86, %rs85;
	or.b16  	%rs87, %rs84, %rs86;
	or.b16  	%rs112, %rs87, %rs112;
	add.s32 	%r42, %r42, 8;
$L__BB4_8:
	setp.eq.s32 	%p12, %r14, 0;
	@%p12 bra 	$L__BB4_14;
	and.b32  	%r17, %r26, 3;
	setp.lt.u32 	%p13, %r14, 4;
	@%p13 bra 	$L__BB4_11;
	mad.lo.s32 	%r37, %r4, %r42, %r3;
	cvt.s64.s32 	%rd32, %r37;
	add.s64 	%rd33, %rd1, %rd32;
	ld.global.nc.u8 	%rs89, [%rd33];
	cvt.u16.u8 	%rs90, %rs89;
	cvt.s64.s32 	%rd34, %r4;
	add.s64 	%rd35, %rd33, %rd34;
	ld.global.nc.u8 	%rs91, [%rd35];
	cvt.u16.u8 	%rs92, %rs91;
	or.b16  	%rs93, %rs90, %rs92;
	add.s64 	%rd36, %rd35, %rd34;
	ld.global.nc.u8 	%rs94, [%rd36];
	cvt.u16.u8 	%rs95, %rs94;
	or.b16  	%rs96, %rs93, %rs95;
	add.s64 	%rd37, %rd36, %rd34;
	ld.global.nc.u8 	%rs97, [%rd37];
	cvt.u16.u8 	%rs98, %rs97;
	or.b16  	%rs99, %rs96, %rs98;
	or.b16  	%rs112, %rs99, %rs112;
	add.s32 	%r42, %r42, 4;
$L__BB4_11:
	setp.eq.s32 	%p14, %r17, 0;
	@%p14 bra 	$L__BB4_14;
	mad.lo.s32 	%r38, %r42, %r27, %r1;
	mad.lo.s32 	%r45, %r28, %r38, %r2;
	neg.s32 	%r44, %r17;
$L__BB4_13:
	.pragma "nounroll";
	cvt.s64.s32 	%rd38, %r45;
	add.s64 	%rd39, %rd1, %rd38;
	ld.global.nc.u8 	%rs100, [%rd39];
	cvt.u16.u8 	%rs101, %rs100;
	or.b16  	%rs112, %rs101, %rs112;
	add.s32 	%r45, %r45, %r4;
	add.s32 	%r44, %r44, 1;
	setp.ne.s32 	%p15, %r44, 0;
	@%p15 bra 	$L__BB4_13;
$L__BB4_14:
	and.b16  	%rs102, %rs112, 255;
	setp.ne.s16 	%p16, %rs102, 0;
$L__BB4_15:
	selp.s16 	%rs103, -1, 0, %p16;
	cvt.s64.s32 	%rd40, %r3;
	cvta.to.global.u64 	%rd41, %rd2;
	add.s64 	%rd42, %rd41, %rd40;
	st.global.u8 	[%rd42], %rs103;
$L__BB4_16:
	ret;

}
	// .globl	_Z26rowBoundaryDetectionKernelPKhPiS1_ii
.visible .entry _Z26rowBoundaryDetectionKernelPKhPiS1_ii(
	.param .u64 .ptr .align 1 _Z26rowBoundaryDetectionKernelPKhPiS1_ii_param_0,
	.param .u64 .ptr .align 1 _Z26rowBoundaryDetectionKernelPKhPiS1_ii_param_1,
	.param .u64 .ptr .align 1 _Z26rowBoundaryDetectionKernelPKhPiS1_ii_param_2,
	.param .u32 _Z26rowBoundaryDetectionKernelPKhPiS1_ii_param_3,
	.param .u32 _Z26rowBoundaryDetectionKernelPKhPiS1_ii_param_4
)
{
	.reg .pred 	%p<69>;
	.reg .b16 	%rs<59>;
	.reg .b32 	%r<186>;
	.reg .b64 	%rd<28>;

	ld.param.u64 	%rd11, [_Z26rowBoundaryDetectionKernelPKhPiS1_ii_param_0];
	ld.param.u64 	%rd9, [_Z26rowBoundaryDetectionKernelPKhPiS1_ii_param_1];
	ld.param.u64 	%rd10, [_Z26rowBoundaryDetectionKernelPKhPiS1_ii_param_2];
	ld.param.u32 	%r45, [_Z26rowBoundaryDetectionKernelPKhPiS1_ii_param_3];
	ld.param.u32 	%r44, [_Z26rowBoundaryDetectionKernelPKhPiS1_ii_param_4];
	cvta.to.global.u64 	%rd1, %rd11;
	mov.u32 	%r46, %ctaid.x;
	mov.u32 	%r47, %ntid.x;
	mov.u32 	%r48, %tid.x;
	mad.lo.s32 	%r1, %r46, %r47, %r48;
	setp.ge.s32 	%p1, %r1, %r45;
	@%p1 bra 	$L__BB5_15;
	mul.lo.s32 	%r50, %r44, %r1;
	cvt.s64.s32 	%rd2, %r50;
	setp.lt.s32 	%p2, %r44, 1;
	mov.b32 	%r184, -1;
	mov.u32 	%r185, %r44;
	@%p2 bra 	$L__BB5_14;
	and.b32  	%r2, %r44, 15;
	setp.lt.u32 	%p3, %r44, 16;
	mov.b32 	%r184, -1;
	mov.b32 	%r172, 0;
	mov.u32 	%r185, %r44;
	@%p3 bra 	$L__BB5_5;
	and.b32  	%r172, %r44, 2147483632;
	add.s64 	%rd12, %rd2, %rd1;
	add.s64 	%rd26, %rd12, 7;
	mov.b32 	%r184, -1;
	mov.b32 	%r162, 0;
	mov.u32 	%r185, %r44;
$L__BB5_4:
	.pragma "nounroll";
	ld.global.nc.u8 	%rs1, [%rd26+-7];
	cvt.u16.u8 	%rs2, %rs1;
	setp.eq.s16 	%p4, %rs2, 0;
	setp.lt.s32 	%p5, %r184, 0;
	selp.b32 	%r56, %r162, %r184, %p5;
	selp.b32 	%r57, %r184, %r56, %p4;
	selp.b32 	%r58, %r185, %r162, %p4;
	ld.global.nc.u8 	%rs3, [%rd26+-6];
	cvt.u16.u8 	%rs4, %rs3;
	setp.eq.s16 	%p6, %rs4, 0;
	setp.lt.s32 	%p7, %r57, 0;
	add.s32 	%r59, %r162, 1;
	selp.b32 	%r60, %r59, %r57, %p7;
	selp.b32 	%r61, %r57, %r60, %p6;
	selp.b32 	%r62, %r58, %r59, %p6;
	ld.global.nc.u8 	%rs5, [%rd26+-5];
	cvt.u16.u8 	%rs6, %rs5;
	setp.eq.s16 	%p8, %rs6, 0;
	setp.lt.s32 	%p9, %r61, 0;
	add.s32 	%r63, %r162, 2;
	selp.b32 	%r64, %r63, %r61, %p9;
	selp.b32 	%r65, %r61, %r64, %p8;
	selp.b32 	%r66, %r62, %r63, %p8;
	ld.global.nc.u8 	%rs7, [%rd26+-4];
	cvt.u16.u8 	%rs8, %rs7;
	setp.eq.s16 	%p10, %rs8, 0;
	setp.lt.s32 	%p11, %r65, 0;
	add.s32 	%r67, %r162, 3;
	selp.b32 	%r68, %r67, %r65, %p11;
	selp.b32 	%r69, %r65, %r68, %p10;
	selp.b32 	%r70, %r66, %r67, %p10;
	ld.global.nc.u8 	%rs9, [%rd26+-3];
	cvt.u16.u8 	%rs10, %rs9;
	setp.eq.s16 	%p12, %rs10, 0;
	setp.lt.s32 	%p13, %r69, 0;
	add.s32 	%r71, %r162, 4;
	selp.b32 	%r72, %r71, %r69, %p13;
	selp.b32 	%r73, %r69, %r72, %p12;
	selp.b32 	%r74, %r70, %r71, %p12;
	ld.global.nc.u8 	%rs11, [%rd26+-2];
	cvt.u16.u8 	%rs12, %rs11;
	setp.eq.s16 	%p14, %rs12, 0;
	setp.lt.s32 	%p15, %r73, 0;
	add.s32 	%r75, %r162, 5;
	selp.b32 	%r76, %r75, %r73, %p15;
	selp.b32 	%r77, %r73, %r76, %p14;
	selp.b32 	%r78, %r74, %r75, %p14;
	ld.global.nc.u8 	%rs13, [%rd26+-1];
	cvt.u16.u8 	%rs14, %rs13;
	setp.eq.s16 	%p16, %rs14, 0;
	setp.lt.s32 	%p17, %r77, 0;
	add.s32 	%r79, %r162, 6;
	selp.b32 	%r80, %r79, %r77, %p17;
	selp.b32 	%r81, %r77, %r80, %p16;
	selp.b32 	%r82, %r78, %r79, %p16;
	ld.global.nc.u8 	%rs15, [%rd26];
	cvt.u16.u8 	%rs16, %rs15;
	setp.eq.s16 	%p18, %rs16, 0;
	setp.lt.s32 	%p19, %r81, 0;
	add.s32 	%r83, %r162, 7;
	selp.b32 	%r84, %r83, %r81, %p19;
	selp.b32 	%r85, %r81, %r84, %p18;
	selp.b32 	%r86, %r82, %r83, %p18;
	ld.global.nc.u8 	%rs17, [%rd26+1];
	cvt.u16.u8 	%rs18, %rs17;
	setp.eq.s16 	%p20, %rs18, 0;
	setp.lt.s32 	%p21, %r85, 0;
	add.s32 	%r87, %r162, 8;
	selp.b32 	%r88, %r87, %r85, %p21;
	selp.b32 	%r89, %r85, %r88, %p20;
	selp.b32 	%r90, %r86, %r87, %p20;
	ld.global.nc.u8 	%rs19, [%rd26+2];
	cvt.u16.u8 	%rs20, %rs19;
	setp.eq.s16 	%p22, %rs20, 0;
	setp.lt.s32 	%p23, %r89, 0;
	add.s32 	%r91, %r162, 9;
	selp.b32 	%r92, %r91, %r89, %p23;
	selp.b32 	%r93, %r89, %r92, %p22;
	selp.b32 	%r94, %r90, %r91, %p22;
	ld.global.nc.u8 	%rs21, [%rd26+3];
	cvt.u16.u8 	%rs22, %rs21;
	setp.eq.s16 	%p24, %rs22, 0;
	setp.lt.s32 	%p25, %r93, 0;
	add.s32 	%r95, %r162, 10;
	selp.b32 	%r96, %r95, %r93, %p25;
	selp.b32 	%r97, %r93, %r96, %p24;
	selp.b32 	%r98, %r94, %r95, %p24;
	ld.global.nc.u8 	%rs23, [%rd26+4];
	cvt.u16.u8 	%rs24, %rs23;
	setp.eq.s16 	%p26, %rs24, 0;
	setp.lt.s32 	%p27, %r97, 0;
	add.s32 	%r99, %r162, 11;
	selp.b32 	%r100, %r99, %r97, %p27;
	selp.b32 	%r101, %r97, %r100, %p26;
	selp.b32 	%r102, %r98, %r99, %p26;
	ld.global.nc.u8 	%rs25, [%rd26+5];
	cvt.u16.u8 	%rs26, %rs25;
	setp.eq.s16 	%p28, %rs26, 0;
	setp.lt.s32 	%p29, %r101, 0;
	add.s32 	%r103, %r162, 12;
	selp.b32 	%r104, %r103, %r101, %p29;
	selp.b32 	%r105, %r101, %r104, %p28;
	selp.b32 	%r106, %r102, %r103, %p28;
	ld.global.nc.u8 	%rs27, [%rd26+6];
	cvt.u16.u8 	%rs28, %rs27;
	setp.eq.s16 	%p30, %rs28, 0;
	setp.lt.s32 	%p31, %r105, 0;
	add.s32 	%r107, %r162, 13;
	selp.b32 	%r108, %r107, %r105, %p31;
	selp.b32 	%r109, %r105, %r108, %p30;
	selp.b32 	%r110, %r106, %r107, %p30;
	ld.global.nc.u8 	%rs29, [%rd26+7];
	cvt.u16.u8 	%rs30, %rs29;
	setp.eq.s16 	%p32, %rs30, 0;
	setp.lt.s32 	%p33, %r109, 0;
	add.s32 	%r111, %r162, 14;
	selp.b32 	%r112, %r111, %r109, %p33;
	selp.b32 	%r113, %r109, %r112, %p32;
	selp.b32 	%r114, %r110, %r111, %p32;
	ld.global.nc.u8 	%rs31, [%rd26+8];
	cvt.u16.u8 	%rs32, %rs31;
	setp.eq.s16 	%p34, %rs32, 0;
	setp.lt.s32 	%p35, %r113, 0;
	add.s32 	%r115, %r162, 15;
	selp.b32 	%r116, %r115, %r113, %p35;
	selp.b32 	%r184, %r113, %r116, %p34;
	selp.b32 	%r185, %r114, %r115, %p34;
	add.s64 	%rd26, %rd26, 16;
	add.s32 	%r162, %r162, 16;
	setp.ne.s32 	%p36, %r162, %r172;
	@%p36 bra 	$L__BB5_4;
$L__BB5_5:
	setp.eq.s32 	%p37, %r2, 0;
	@%p37 bra 	$L__BB5_14;
	and.b32  	%r15, %r44, 7;
	setp.lt.u32 	%p38, %r2, 8;
	@%p38 bra 	$L__BB5_8;
	cvt.u64.u32 	%rd13, %r172;
	add.s64 	%rd14, %rd13, %rd2;
	add.s64 	%rd15, %rd1, %rd14;
	ld.global.nc.u8 	%rs33, [%rd15];
	cvt.u16.u8 	%rs34, %rs33;
	setp.eq.s16 	%p39, %rs34, 0;
	setp.lt.s32 	%p40, %r184, 0;
	selp.b32 	%r118, %r172, %r184, %p40;
	selp.b32 	%r119, %r184, %r118, %p39;
	selp.b32 	%r120, %r185, %r172, %p39;
	add.s32 	%r121, %r172, 1;
	ld.global.nc.u8 	%rs35, [%rd15+1];
	cvt.u16.u8 	%rs36, %rs35;
	setp.eq.s16 	%p41, %rs36, 0;
	setp.lt.s32 	%p42, %r119, 0;
	selp.b32 	%r122, %r121, %r119, %p42;
	selp.b32 	%r123, %r119, %r122, %p41;
	selp.b32 	%r124, %r120, %r121, %p41;
	add.s32 	%r125, %r172, 2;
	ld.global.nc.u8 	%rs37, [%rd15+2];
	cvt.u16.u8 	%rs38, %rs37;
	setp.eq.s16 	%p43, %rs38, 0;
	setp.lt.s32 	%p44, %r123, 0;
	selp.b32 	%r126, %r125, %r123, %p44;
	selp.b32 	%r127, %r123, %r126, %p43;
	selp.b32 	%r128, %r124, %r125, %p43;
	add.s32 	%r129, %r172, 3;
	ld.global.nc.u8 	%rs39, [%rd15+3];
	cvt.u16.u8 	%rs40, %rs39;
	setp.eq.s16 	%p45, %rs40, 0;
	setp.lt.s32 	%p46, %r127, 0;
	selp.b32 	%r130, %r129, %r127, %p46;
	selp.b32 	%r131, %r127, %r130, %p45;
	selp.b32 	%r132, %r128, %r129, %p45;
	add.s32 	%r133, %r172, 4;
	ld.global.nc.u8 	%rs41, [%rd15+4];
	cvt.u16.u8 	%rs42, %rs41;
	setp.eq.s16 	%p47, %rs42, 0;
	setp.lt.s32 	%p48, %r131, 0;
	selp.b32 	%r134, %r133, %r131, %p48;
	selp.b32 	%r135, %r131, %r134, %p47;
	selp.b32 	%r136, %r132, %r133, %p47;
	add.s32 	%r137, %r172, 5;
	ld.global.nc.u8 	%rs43, [%rd15+5];
	cvt.u16.u8 	%rs44, %rs43;
	setp.eq.s16 	%p49, %rs44, 0;
	setp.lt.s32 	%p50, %r135, 0;
	selp.b32 	%r138, %r137, %r135, %p50;
	selp.b32 	%r139, %r135, %r138, %p49;
	selp.b32 	%r140, %r136, %r137, %p49;
	add.s32 	%r141, %r172, 6;
	ld.global.nc.u8 	%rs45, [%rd15+6];
	cvt.u16.u8 	%rs46, %rs45;
	setp.eq.s16 	%p51, %rs46, 0;
	setp.lt.s32 	%p52, %r139, 0;
	selp.b32 	%r142, %r141, %r139, %p52;
	selp.b32 	%r143, %r139, %r142, %p51;
	selp.b32 	%r144, %r140, %r141, %p51;
	add.s32 	%r145, %r172, 7;
	ld.global.nc.u8 	%rs47, [%rd15+7];
	cvt.u16.u8 	%rs48, %rs47;
	setp.eq.s16 	%p53, %rs48, 0;
	setp.lt.s32 	%p54, %r143, 0;
	selp.b32 	%r146, %r145, %r143, %p54;
	selp.b32 	%r184, %r143, %r146, %p53;
	selp.b32 	%r185, %r144, %r145, %p53;
	add.s32 	%r172, %r172, 8;
$L__BB5_8:
	setp.eq.s32 	%p55, %r15, 0;
	@%p55 bra 	$L__BB5_14;
	and.b32  	%r24, %r44, 3;
	setp.lt.u32 	%p56, %r15, 4;
	@%p56 bra 	$L__BB5_11;
	cvt.u64.u32 	%rd16, %r172;
	add.s64 	%rd17, %rd16, %rd2;
	add.s64 	%rd18, %rd1, %rd17;
	ld.global.nc.u8 	%rs49, [%rd18];
	cvt.u16.u8 	%rs50, %rs49;
	setp.eq.s16 	%p57, %rs50, 0;
	setp.lt.s32 	%p58, %r184, 0;
	selp.b32 	%r148, %r172, %r184, %p58;
	selp.b32 	%r149, %r184, %r148, %p57;
	selp.b32 	%r150, %r185, %r172, %p57;
	add.s32 	%r151, %r172, 1;
	ld.global.nc.u8 	%rs51, [%rd18+1];
	cvt.u16.u8 	%rs52, %rs51;
	setp.eq.s16 	%p59, %rs52, 0;
	setp.lt.s32 	%p60, %r149, 0;
	selp.b32 	%r152, %r151, %r149, %p60;
	selp.b32 	%r153, %r149, %r152, %p59;
	selp.b32 	%r154, %r150, %r151, %p59;
	add.s32 	%r155, %r172, 2;
	ld.global.nc.u8 	%rs53, [%rd18+2];
	cvt.u16.u8 	%rs54, %rs53;
	setp.eq.s16 	%p61, %rs54, 0;
	setp.lt.s32 	%p62, %r153, 0;
	selp.b32 	%r156, %r155, %r153, %p62;
	selp.b32 	%r157, %r153, %r156, %p61;
	selp.b32 	%r158, %r154, %r155, %p61;
	add.s32 	%r159, %r172, 3;
	ld.global.nc.u8 	%rs55, [%rd18+3];
	cvt.u16.u8 	%rs56, %rs55;
	setp.eq.s16 	%p63, %rs56, 0;
	setp.lt.s32 	%p64, %r157, 0;
	selp.b32 	%r160, %r159, %r157, %p64;
	selp.b32 	%r184, %r157, %r160, %p63;
	selp.b32 	%r185, %r158, %r159, %p63;
	add.s32 	%r172, %r172, 4;
$L__BB5_11:
	setp.eq.s32 	%p65, %r24, 0;
	@%p65 bra 	$L__BB5_14;
	cvt.u64.u32 	%rd19, %r172;
	add.s64 	%rd20, %rd2, %rd19;
	add.s64 	%rd27, %rd1, %rd20;
	neg.s32 	%r180, %r24;
$L__BB5_13:
	.pragma "nounroll";
	ld.global.nc.u8 	%rs57, [%rd27];
	cvt.u16.u8 	%rs58, %rs57;
	setp.eq.s16 	%p66, %rs58, 0;
	setp.lt.s32 	%p67, %r184, 0;
	selp.b32 	%r161, %r172, %r184, %p67;
	selp.b32 	%r184, %r184, %r161, %p66;
	selp.b32 	%r185, %r185, %r172, %p66;
	add.s32 	%r172, %r172, 1;
	add.s64 	%rd27, %rd27, 1;
	add.s32 	%r180, %r180, 1;
	setp.ne.s32 	%p68, %r180, 0;
	@%p68 bra 	$L__BB5_13;
$L__BB5_14:
	cvta.to.global.u64 	%rd21, %rd9;
	mul.wide.s32 	%rd22, %r1, 4;
	add.s64 	%rd23, %rd21, %rd22;
	st.global.u32 	[%rd23], %r184;
	cvta.to.global.u64 	%rd24, %rd10;
	add.s64 	%rd25, %rd24, %rd22;
	st.global.u32 	[%rd25], %r185;
$L__BB5_15:
	ret;

}
	// .globl	_Z20buildLaneMasksKernelPKiS0_PhS1_S1_ii
.visible .entry _Z20buildLaneMasksKernelPKiS0_PhS1_S1_ii(
	.param .u64 .ptr .align 1 _Z20buildLaneMasksKernelPKiS0_PhS1_S1_ii_param_0,
	.param .u64 .ptr .align 1 _Z20buildLaneMasksKernelPKiS0_PhS1_S1_ii_param_1,
	.param .u64 .ptr .align 1 _Z20buildLaneMasksKernelPKiS0_PhS1_S1_ii_param_2,
	.param .u64 .ptr .align 1 _Z20buildLaneMasksKernelPKiS0_PhS1_S1_ii_param_3,
	.param .u64 .ptr .align 1 _Z20buildLaneMasksKernelPKiS0_PhS1_S1_ii_param_4,
	.param .u32 _Z20buildLaneMasksKernelPKiS0_PhS1_S1_ii_param_5,
	.param .u32 _Z20buildLaneMasksKernelPKiS0_PhS1_S1_ii_param_6
)
{
	.reg .pred 	%p<14>;
	.reg .b16 	%rs<4>;
	.reg .b32 	%r<15>;
	.reg .b64 	%rd<18>;

	ld.param.u64 	%rd1, [_Z20buildLaneMasksKernelPKiS0_PhS1_S1_ii_param_0];
	ld.param.u64 	%rd2, [_Z20buildLaneMasksKernelPKiS0_PhS1_S1_ii_param_1];
	ld.param.u64 	%rd3, [_Z20buildLaneMasksKernelPKiS0_PhS1_S1_ii_param_2];
	ld.param.u64 	%rd4, [_Z20buildLaneMasksKernelPKiS0_PhS1_S1_ii_param_3];
	ld.param.u64 	%rd5, [_Z20buildLaneMasksKernelPKiS0_PhS1_S1_ii_param_4];
	ld.param.u32 	%r4, [_Z20buildLaneMasksKernelPKiS0_PhS1_S1_ii_param_5];
	ld.param.u32 	%r3, [_Z20buildLaneMasksKernelPKiS0_PhS1_S1_ii_param_6];
	mov.u32 	%r5, %ctaid.y;
	mov.u32 	%r6, %ntid.y;
	mov.u32 	%r7, %tid.y;
	mad.lo.s32 	%r1, %r5, %r6, %r7;
	mov.u32 	%r8, %ctaid.x;
	mov.u32 	%r9, %ntid.x;
	mov.u32 	%r10, %tid.x;
	mad.lo.s32 	%r2, %r8, %r9, %r10;
	setp.ge.s32 	%p1, %r1, %r4;
	setp.ge.s32 	%p2, %r2, %r3;
	or.pred  	%p3, %p1, %p2;
	@%p3 bra 	$L__BB6_2;
	cvta.to.global.u64 	%rd6, %rd1;
	cvta.to.global.u64 	%rd7, %rd2;
	cvta.to.global.u64 	%rd8, %rd3;
	cvta.to.global.u64 	%rd9, %rd4;
	cvta.to.global.u64 	%rd10, %rd5;
	mul.wide.u32 	%rd11, %r1, 4;
	add.s64 	%rd12, %rd6, %rd11;
	ld.global.nc.u32 	%r11, [%rd12];
	add.s64 	%rd13, %rd7, %rd11;
	ld.global.nc.u32 	%r12, [%rd13];
	mad.lo.s32 	%r14, %r3, %r1, %r2;
	setp.gt.s32 	%p4, %r11, -1;
	setp.eq.s32 	%p5, %r2, %r11;
	and.pred  	%p6, %p4, %p5;
	selp.s16 	%rs1, -1, 0, %p6;
	cvt.s64.s32 	%rd14, %r14;
	add.s64 	%rd15, %rd8, %rd14;
	st.global.u8 	[%rd15], %rs1;
	setp.eq.s32 	%p7, %r2, %r12;
	selp.s16 	%rs2, -1, 0, %p7;
	add.s64 	%rd16, %rd9, %rd14;
	st.global.u8 	[%rd16], %rs2;
	setp.lt.s32 	%p8, %r12, %r3;
	and.pred  	%p9, %p4, %p8;
	setp.ge.s32 	%p10, %r2, %r11;
	and.pred  	%p11, %p10, %p9;
	setp.le.s32 	%p12, %r2, %r12;
	and.pred  	%p13, %p11, %p12;
	selp.s16 	%rs3, -1, 0, %p13;
	add.s64 	%rd17, %rd10, %rd14;
	st.global.u8 	[%rd17], %rs3;
$L__BB6_2:
	ret;

}
	// .globl	_Z15dilate5x5KernelPKhPhii
.visible .entry _Z15dilate5x5KernelPKhPhii(
	.param .u64 .ptr .align 1 _Z15dilate5x5KernelPKhPhii_param_0,
	.param .u64 .ptr .align 1 _Z15dilate5x5KernelPKhPhii_param_1,
	.param .u32 _Z15dilate5x5KernelPKhPhii_param_2,
	.param .u32 _Z15dilate5x5KernelPKhPhii_param_3
)
{
	.reg .pred 	%p<10>;
	.reg .b16 	%rs<101>;
	.reg .b32 	%r<72>;
	.reg .b64 	%rd<65>;

	ld.param.u32 	%r3, [_Z15dilate5x5KernelPKhPhii_param_2];
	ld.param.u32 	%r2, [_Z15dilate5x5KernelPKhPhii_param_3];
	mov.u32 	%r4, %ctaid.x;
	mov.u32 	%r5, %ntid.x;
	mov.u32 	%r6, %tid.x;
	mad.lo.s32 	%r7, %r4, %r5, %r6;
	mov.u32 	%r8, %ctaid.y;
	mov.u32 	%r9, %ntid.y;
	mov.u32 	%r10, %tid.y;
	mad.lo.s32 	%r11, %r8, %r9, %r10;
	setp.ge.s32 	%p1, %r7, %r2;
	setp.ge.s32 	%p2, %r11, %r3;
	or.pred  	%p3, %p1, %p2;
	@%p3 bra 	$L__BB7_2;
	ld.param.u32 	%r71, [_Z15dilate5x5KernelPKhPhii_param_3];
	ld.param.u64 	%rd64, [_Z15dilate5x5KernelPKhPhii_param_1];
	ld.param.u64 	%rd63, [_Z15dilate5x5KernelPKhPhii_param_0];
	cvta.to.global.u64 	%rd3, %rd64;
	cvta.to.global.u64 	%rd4, %rd63;
	add.s32 	%r13, %r71, -1;
	add.s32 	%r14, %r3, -1;
	mov.u32 	%r15, %ctaid.x;
	mov.u32 	%r16, %ntid.x;
	mov.u32 	%r17, %tid.x;
	mad.lo.s32 	%r18, %r15, %r16, %r17;
	add.s32 	%r19, %r18, -2;
	setp.lt.s32 	%p4, %r18, 2;
	min.s32 	%r20, %r19, %r13;
	selp.b32 	%r21, 0, %r20, %p4;
	mov.u32 	%r22, %ctaid.y;
	mov.u32 	%r23, %ntid.y;
	mov.u32 	%r24, %tid.y;
	mad.lo.s32 	%r25, %r22, %r23, %r24;
	add.s32 	%r26, %r25, -2;
	setp.lt.u32 	%p5, %r25, 2;
	min.u32 	%r27, %r26, %r14;
	selp.b32 	%r28, 0, %r27, %p5;
	mul.lo.s32 	%r29, %r28, %r71;
	add.s32 	%r30, %r21, %r29;
	cvt.s64.s32 	%rd5, %r30;
	add.s64 	%rd6, %rd4, %rd5;
	max.s32 	%r31, %r18, 1;
	cvt.s64.s32 	%rd7, %r29;
	cvt.u64.u32 	%rd8, %r31;
	add.s64 	%rd9, %rd8, %rd7;
	add.s64 	%rd10, %rd4, %rd9;
	setp.lt.s32 	%p6, %r18, 0;
	min.s32 	%r32, %r18, %r13;
	selp.b32 	%r33, 0, %r32, %p6;
	add.s32 	%r34, %r33, %r29;
	cvt.s64.s32 	%rd11, %r34;
	add.s64 	%rd12, %rd4, %rd11;
	add.s32 	%r35, %r18, 1;
	setp.lt.s32 	%p7, %r18, -1;
	min.s32 	%r36, %r35, %r13;
	selp.b32 	%r37, 0, %r36, %p7;
	add.s32 	%r38, %r37, %r29;
	cvt.s64.s32 	%rd13, %r38;
	add.s64 	%rd14, %rd4, %rd13;
	add.s32 	%r39, %r18, 2;
	setp.lt.s32 	%p8, %r18, -2;
	min.s32 	%r40, %r39, %r13;
	selp.b32 	%r41, 0, %r40, %p8;
	add.s32 	%r42, %r41, %r29;
	cvt.s64.s32 	%rd15, %r42;
	add.s64 	%rd16, %rd4, %rd15;
	max.u32 	%r43, %r25, 1;
	add.s32 	%r44, %r43, -1;
	mul.lo.s32 	%r45, %r44, %r71;
	add.s32 	%r46, %r21, %r45;
	cvt.s64.s32 	%rd17, %r46;
	add.s64 	%rd18, %rd4, %rd17;
	cvt.s64.s32 	%rd19, %r45;
	add.s64 	%rd20, %rd8, %rd19;
	add.s64 	%rd21, %rd4, %rd20;
	add.s32 	%r47, %r33, %r45;
	cvt.s64.s32 	%rd22, %r47;
	add.s64 	%rd23, %rd4, %rd22;
	add.s32 	%r48, %r37, %r45;
	cvt.s64.s32 	%rd24, %r48;
	add.s64 	%rd25, %rd4, %rd24;
	add.s32 	%r49, %r41, %r45;
	cvt.s64.s32 	%rd26, %r49;
	add.s64 	%rd27, %rd4, %rd26;
	min.u32 	%r50, %r25, %r14;
	mul.lo.s32 	%r51, %r50, %r71;
	add.s32 	%r52, %r21, %r51;
	cvt.s64.s32 	%rd28, %r52;
	add.s64 	%rd29, %rd4, %rd28;
	cvt.s64.s32 	%rd30, %r51;
	add.s64 	%rd31, %rd8, %rd30;
	add.s64 	%rd32, %rd4, %rd31;
	add.s32 	%r53, %r33, %r51;
	cvt.s64.s32 	%rd33, %r53;
	add.s64 	%rd34, %rd4, %rd33;
	add.s32 	%r54, %r37, %r51;
	cvt.s64.s32 	%rd35, %r54;
	add.s64 	%rd36, %rd4, %rd35;
	add.s32 	%r55, %r41, %r51;
	cvt.s64.s32 	%rd37, %r55;
	add.s64 	%rd38, %rd4, %rd37;
	add.s32 	%r56, %r25, 1;
	min.u32 	%r57, %r56, %r14;
	mul.lo.s32 	%r58, %r57, %r71;
	add.s32 	%r59, %r21, %r58;
	cvt.s64.s32 	%rd39, %r59;
	add.s64 	%rd40, %rd4, %rd39;
	cvt.s64.s32 	%rd41, %r58;
	add.s64 	%rd42, %rd8, %rd41;
	add.s64 	%rd43, %rd4, %rd42;
	add.s32 	%r60, %r33, %r58;
	cvt.s64.s32 	%rd44, %r60;
	add.s64 	%rd45, %rd4, %rd44;
	add.s32 	%r61, %r37, %r58;
	cvt.s64.s32 	%rd46, %r61;
	add.s64 	%rd47, %rd4, %rd46;
	add.s32 	%r62, %r41, %r58;
	cvt.s64.s32 	%rd48, %r62;
	add.s64 	%rd49, %rd4, %rd48;
	add.s32 	%r63, %r25, 2;
	min.u32 	%r64, %r63, %r14;
	mul.lo.s32 	%r65, %r64, %r71;
	ld.global.nc.u8 	%rs1, [%rd6];
	cvt.u16.u8 	%rs2, %rs1;
	ld.global.nc.u8 	%rs4, [%rd10+-1];
	cvt.u16.u8 	%rs5, %rs4;
	ld.global.nc.u8 	%rs7, [%rd12];
	cvt.u16.u8 	%rs8, %rs7;
	ld.global.nc.u8 	%rs10, [%rd14];
	cvt.u16.u8 	%rs11, %rs10;
	ld.global.nc.u8 	%rs13, [%rd16];
	cvt.u16.u8 	%rs14, %rs13;
	ld.global.nc.u8 	%rs16, [%rd18];
	cvt.u16.u8 	%rs17, %rs16;
	ld.global.nc.u8 	%rs19, [%rd21+-1];
	cvt.u16.u8 	%rs20, %rs19;
	ld.global.nc.u8 	%rs22, [%rd23];
	cvt.u16.u8 	%rs23, %rs22;
	ld.global.nc.u8 	%rs25, [%rd25];
	cvt.u16.u8 	%rs26, %rs25;
	ld.global.nc.u8 	%rs28, [%rd27];
	cvt.u16.u8 	%rs29, %rs28;
	ld.global.nc.u8 	%rs31, [%rd29];
	cvt.u16.u8 	%rs32, %rs31;
	ld.global.nc.u8 	%rs34, [%rd32+-1];
	cvt.u16.u8 	%rs35, %rs34;
	ld.global.nc.u8 	%rs37, [%rd34];
	cvt.u16.u8 	%rs38, %rs37;
	ld.global.nc.u8 	%rs40, [%rd36];
	cvt.u16.u8 	%rs41, %rs40;
	ld.global.nc.u8 	%rs43, [%rd38];
	cvt.u16.u8 	%rs44, %rs43;
	ld.global.nc.u8 	%rs46, [%rd40];
	cvt.u16.u8 	%rs47, %rs46;
	ld.global.nc.u8 	%rs49, [%rd43+-1];
	cvt.u16.u8 	%rs50, %rs49;
	ld.global.nc.u8 	%rs52, [%rd45];
	cvt.u16.u8 	%rs53, %rs52;
	ld.global.nc.u8 	%rs55, [%rd47];
	cvt.u16.u8 	%rs56, %rs55;
	ld.global.nc.u8 	%rs58, [%rd49];
	cvt.u16.u8 	%rs59, %rs58;
	add.s32 	%r66, %r21, %r65;
	cvt.s64.s32 	%rd50, %r66;
	add.s64 	%rd51, %rd4, %rd50;
	ld.global.nc.u8 	%rs61, [%rd51];
	cvt.u16.u8 	%rs62, %rs61;
	cvt.s64.s32 	%rd52, %r65;
	add.s64 	%rd53, %rd8, %rd52;
	add.s64 	%rd54, %rd4, %rd53;
	ld.global.nc.u8 	%rs64, [%rd54+-1];
	cvt.u16.u8 	%rs65, %rs64;
	add.s32 	%r67, %r33, %r65;
	cvt.s64.s32 	%rd55, %r67;
	add.s64 	%rd56, %rd4, %rd55;
	ld.global.nc.u8 	%rs67, [%rd56];
	cvt.u16.u8 	%rs68, %rs67;
	add.s32 	%r68, %r37, %r65;
	cvt.s64.s32 	%rd57, %r68;
	add.s64 	%rd58, %rd4, %rd57;
	ld.global.nc.u8 	%rs70, [%rd58];
	cvt.u16.u8 	%rs71, %rs70;
	add.s32 	%r69, %r41, %r65;
	cvt.s64.s32 	%rd59, %r69;
	add.s64 	%rd60, %rd4, %rd59;
	ld.global.nc.u8 	%rs73, [%rd60];
	cvt.u16.u8 	%rs74, %rs73;
	or.b16  	%rs75, %rs74, %rs71;
	or.b16  	%rs76, %rs75, %rs68;
	or.b16  	%rs77, %rs76, %rs65;
	or.b16  	%rs78, %rs77, %rs62;
	or.b16  	%rs79, %rs78, %rs59;
	or.b16  	%rs80, %rs79, %rs56;
	or.b16  	%rs81, %rs80, %rs53;
	or.b16  	%rs82, %rs81, %rs50;
	or.b16  	%rs83, %rs82, %rs47;
	or.b16  	%rs84, %rs83, %rs44;
	or.b16  	%rs85, %rs84, %rs41;
	or.b16  	%rs86, %rs85, %rs38;
	or.b16  	%rs87, %rs86, %rs35;
	or.b16  	%rs88, %rs87, %rs32;
	or.b16  	%rs89, %rs88, %rs29;
	or.b16  	%rs90, %rs89, %rs26;
	or.b16  	%rs91, %rs90, %rs23;
	or.b16  	%rs92, %rs91, %rs20;
	or.b16  	%rs93, %rs92, %rs17;
	or.b16  	%rs94, %rs93, %rs14;
	or.b16  	%rs95, %rs94, %rs11;
	or.b16  	%rs96, %rs95, %rs8;
	or.b16  	%rs97, %rs96, %rs5;
	or.b16  	%rs98, %rs97, %rs2;
	and.b16  	%rs99, %rs98, 255;
	setp.ne.s16 	%p9, %rs99, 0;
	selp.s16 	%rs100, -1, 0, %p9;
	mad.lo.s32 	%r70, %r71, %r25, %r18;
	cvt.s64.s32 	%rd61, %r70;
	add.s64 	%rd62, %rd3, %rd61;
	st.global.u8 	[%rd62], %rs100;
$L__BB7_2:
	ret;

}
	// .globl	_Z14erode5x5KernelPKhPhii
.visible .entry _Z14erode5x5KernelPKhPhii(
	.param .u64 .ptr .align 1 _Z14erode5x5KernelPKhPhii_param_0,
	.param .u64 .ptr .align 1 _Z14erode5x5KernelPKhPhii_param_1,
	.param .u32 _Z14erode5x5KernelPKhPhii_param_2,
	.param .u32 _Z14erode5x5KernelPKhPhii_param_3
)
{
	.reg .pred 	%p<58>;
	.reg .b16 	%rs<100>;
	.reg .b32 	%r<72>;
	.reg .b64 	%rd<65>;

	ld.param.u32 	%r3, [_Z14erode5x5KernelPKhPhii_param_2];
	ld.param.u32 	%r2, [_Z14erode5x5KernelPKhPhii_param_3];
	mov.u32 	%r4, %ctaid.x;
	mov.u32 	%r5, %ntid.x;
	mov.u32 	%r6, %tid.x;
	mad.lo.s32 	%r7, %r4, %r5, %r6;
	mov.u32 	%r8, %ctaid.y;
	mov.u32 	%r9, %ntid.y;
	mov.u32 	%r10, %tid.y;
	mad.lo.s32 	%r11, %r8, %r9, %r10;
	setp.ge.s32 	%p1, %r7, %r2;
	setp.ge.s32 	%p2, %r11, %r3;
	or.pred  	%p3, %p1, %p2;
	@%p3 bra 	$L__BB8_2;
	ld.param.u32 	%r71, [_Z14erode5x5KernelPKhPhii_param_3];
	ld.param.u64 	%rd64, [_Z14erode5x5KernelPKhPhii_param_1];
	ld.param.u64 	%rd63, [_Z14erode5x5KernelPKhPhii_param_0];
	cvta.to.global.u64 	%rd3, %rd64;
	cvta.to.global.u64 	%rd4, %rd63;
	add.s32 	%r13, %r71, -1;
	add.s32 	%r14, %r3, -1;
	mov.u32 	%r15, %ctaid.x;
	mov.u32 	%r16, %ntid.x;
	mov.u32 	%r17, %tid.x;
	mad.lo.s32 	%r18, %r15, %r16, %r17;
	add.s32 	%r19, %r18, -2;
	setp.lt.s32 	%p4, %r18, 2;
	min.s32 	%r20, %r19, %r13;
	selp.b32 	%r21, 0, %r20, %p4;
	mov.u32 	%r22, %ctaid.y;
	mov.u32 	%r23, %ntid.y;
	mov.u32 	%r24, %tid.y;
	mad.lo.s32 	%r25, %r22, %r23, %r24;
	add.s32 	%r26, %r25, -2;
	setp.lt.u32 	%p5, %r25, 2;
	min.u32 	%r27, %r26, %r14;
	selp.b32 	%r28, 0, %r27, %p5;
	mul.lo.s32 	%r29, %r28, %r71;
	add.s32 	%r30, %r21, %r29;
	cvt.s64.s32 	%rd5, %r30;
	add.s64 	%rd6, %rd4, %rd5;
	max.s32 	%r31, %r18, 1;
	cvt.s64.s32 	%rd7, %r29;
	cvt.u64.u32 	%rd8, %r31;
	add.s64 	%rd9, %rd8, %rd7;
	add.s64 	%rd10, %rd4, %rd9;
	setp.lt.s32 	%p6, %r18, 0;
	min.s32 	%r32, %r18, %r13;
	selp.b32 	%r33, 0, %r32, %p6;
	add.s32 	%r34, %r33, %r29;
	cvt.s64.s32 	%rd11, %r34;
	add.s64 	%rd12, %rd4, %rd11;
	add.s32 	%r35, %r18, 1;
	setp.lt.s32 	%p7, %r18, -1;
	min.s32 	%r36, %r35, %r13;
	selp.b32 	%r37, 0, %r36, %p7;
	add.s32 	%r38, %r37, %r29;
	cvt.s64.s32 	%rd13, %r38;
	add.s64 	%rd14, %rd4, %rd13;
	add.s32 	%r39, %r18, 2;
	setp.lt.s32 	%p8, %r18, -2;
	min.s32 	%r40, %r39, %r13;
	selp.b32 	%r41, 0, %r40, %p8;
	add.s32 	%r42, %r41, %r29;
	cvt.s64.s32 	%rd15, %r42;
	add.s64 	%rd16, %rd4, %rd15;
	max.u32 	%r43, %r25, 1;
	add.s32 	%r44, %r43, -1;
	mul.lo.s32 	%r45, %r44, %r71;
	add.s32 	%r46, %r21, %r45;
	cvt.s64.s32 	%rd17, %r46;
	add.s64 	%rd18, %rd4, %rd17;
	cvt.s64.s32 	%rd19, %r45;
	add.s64 	%rd20, %rd8, %rd19;
	add.s64 	%rd21, %rd4, %rd20;
	add.s32 	%r47, %r33, %r45;
	cvt.s64.s32 	%rd22, %r47;
	add.s64 	%rd23, %rd4, %rd22;
	add.s32 	%r48, %r37, %r45;
	cvt.s64.s32 	%rd24, %r48;
	add.s64 	%rd25, %rd4, %rd24;
	add.s32 	%r49, %r41, %r45;
	cvt.s64.s32 	%rd26, %r49;
	add.s64 	%rd27, %rd4, %rd26;
	min.u32 	%r50, %r25, %r14;
	mul.lo.s32 	%r51, %r50, %r71;
	add.s32 	%r52, %r21, %r51;
	cvt.s64.s32 	%rd28, %r52;
	add.s64 	%rd29, %rd4, %rd28;
	cvt.s64.s32 	%rd30, %r51;
	add.s64 	%rd31, %rd8, %rd30;
	add.s64 	%rd32, %rd4, %rd31;
	add.s32 	%r53, %r33, %r51;
	cvt.s64.s32 	%rd33, %r53;
	add.s64 	%rd34, %rd4, %rd33;
	add.s32 	%r54, %r37, %r51;
	cvt.s64.s32 	%rd35, %r54;
	add.s64 	%rd36, %rd4, %rd35;
	add.s32 	%r55, %r41, %r51;
	cvt.s64.s32 	%rd37, %r55;
	add.s64 	%rd38, %rd4, %rd37;
	add.s32 	%r56, %r25, 1;
	min.u32 	%r57, %r56, %r14;
	mul.lo.s32 	%r58, %r57, %r71;
	add.s32 	%r59, %r21, %r58;
	cvt.s64.s32 	%rd39, %r59;
	add.s64 	%rd40, %rd4, %rd39;
	cvt.s64.s32 	%rd41, %r58;
	add.s64 	%rd42, %rd8, %rd41;
	add.s64 	%rd43, %rd4, %rd42;
	add.s32 	%r60, %r33, %r58;
	cvt.s64.s32 	%rd44, %r60;
	add.s64 	%rd45, %rd4, %rd44;
	add.s32 	%r61, %r37, %r58;
	cvt.s64.s32 	%rd46, %r61;
	add.s64 	%rd47, %rd4, %rd46;
	add.s32 	%r62, %r41, %r58;
	cvt.s64.s32 	%rd48, %r62;
	add.s64 	%rd49, %rd4, %rd48;
	add.s32 	%r63, %r25, 2;
	min.u32 	%r64, %r63, %r14;
	mul.lo.s32 	%r65, %r64, %r71;
	ld.global.nc.u8 	%rs1, [%rd6];
	cvt.u16.u8 	%rs2, %rs1;
	and.b16  	%rs4, %rs2, 255;
	setp.ne.s16 	%p9, %rs4, 0;
	ld.global.nc.u8 	%rs5, [%rd10+-1];
	cvt.u16.u8 	%rs6, %rs5;
	and.b16  	%rs8, %rs6, 255;
	setp.ne.s16 	%p10, %rs8, 0;
	ld.global.nc.u8 	%rs9, [%rd12];
	cvt.u16.u8 	%rs10, %rs9;
	and.b16  	%rs12, %rs10, 255;
	setp.ne.s16 	%p11, %rs12, 0;
	ld.global.nc.u8 	%rs13, [%rd14];
	cvt.u16.u8 	%rs14, %rs13;
	and.b16  	%rs16, %rs14, 255;
	setp.ne.s16 	%p12, %rs16, 0;
	ld.global.nc.u8 	%rs17, [%rd16];
	cvt.u16.u8 	%rs18, %rs17;
	and.b16  	%rs20, %rs18, 255;
	setp.ne.s16 	%p13, %rs20, 0;
	ld.global.nc.u8 	%rs21, [%rd18];
	cvt.u16.u8 	%rs22, %rs21;
	and.b16  	%rs24, %rs22, 255;
	setp.ne.s16 	%p14, %rs24, 0;
	ld.global.nc.u8 	%rs25, [%rd21+-1];
	cvt.u16.u8 	%rs26, %rs25;
	and.b16  	%rs28, %rs26, 255;
	setp.ne.s16 	%p15, %rs28, 0;
	ld.global.nc.u8 	%rs29, [%rd23];
	cvt.u16.u8 	%rs30, %rs29;
	and.b16  	%rs32, %rs30, 255;
	setp.ne.s16 	%p16, %rs32, 0;
	ld.global.nc.u8 	%rs33, [%rd25];
	cvt.u16.u8 	%rs34, %rs33;
	and.b16  	%rs36, %rs34, 255;
	setp.ne.s16 	%p17, %rs36, 0;
	ld.global.nc.u8 	%rs37, [%rd27];
	cvt.u16.u8 	%rs38, %rs37;
	and.b16  	%rs40, %rs38, 255;
	setp.ne.s16 	%p18, %rs40, 0;
	ld.global.nc.u8 	%rs41, [%rd29];
	cvt.u16.u8 	%rs42, %rs41;
	and.b16  	%rs44, %rs42, 255;
	setp.ne.s16 	%p19, %rs44, 0;
	ld.global.nc.u8 	%rs45, [%rd32+-1];
	cvt.u16.u8 	%rs46, %rs45;
	and.b16  	%rs48, %rs46, 255;
	setp.ne.s16 	%p20, %rs48, 0;
	ld.global.nc.u8 	%rs49, [%rd34];
	cvt.u16.u8 	%rs50, %rs49;
	and.b16  	%rs52, %rs50, 255;
	setp.ne.s16 	%p21, %rs52, 0;
	ld.global.nc.u8 	%rs53, [%rd36];
	cvt.u16.u8 	%rs54, %rs53;
	and.b16  	%rs56, %rs54, 255;
	setp.ne.s16 	%p22, %rs56, 0;
	ld.global.nc.u8 	%rs57, [%rd38];
	cvt.u16.u8 	%rs58, %rs57;
	and.b16  	%rs60, %rs58, 255;
	setp.ne.s16 	%p23, %rs60, 0;
	ld.global.nc.u8 	%rs61, [%rd40];
	cvt.u16.u8 	%rs62, %rs61;
	and.b16  	%rs64, %rs62, 255;
	setp.ne.s16 	%p24, %rs64, 0;
	ld.global.nc.u8 	%rs65, [%rd43+-1];
	cvt.u16.u8 	%rs66, %rs65;
	and.b16  	%rs68, %rs66, 255;
	setp.ne.s16 	%p25, %rs68, 0;
	ld.global.nc.u8 	%rs69, [%rd45];
	cvt.u16.u8 	%rs70, %rs69;
	and.b16  	%rs72, %rs70, 255;
	setp.ne.s16 	%p26, %rs72, 0;
	ld.global.nc.u8 	%rs73, [%rd47];
	cvt.u16.u8 	%rs74, %rs73;
	and.b16  	%rs76, %rs74, 255;
	setp.ne.s16 	%p27, %rs76, 0;
	ld.global.nc.u8 	%rs77, [%rd49];
	cvt.u16.u8 	%rs78, %rs77;
	and.b16  	%rs80, %rs78, 255;
	setp.ne.s16 	%p28, %rs80, 0;
	add.s32 	%r66, %r21, %r65;
	cvt.s64.s32 	%rd50, %r66;
	add.s64 	%rd51, %rd4, %rd50;
	ld.global.nc.u8 	%rs81, [%rd51];
	cvt.u16.u8 	%rs82, %rs81;
	and.b16  	%rs84, %rs82, 255;
	setp.ne.s16 	%p29, %rs84, 0;
	cvt.s64.s32 	%rd52, %r65;
	add.s64 	%rd53, %rd8, %rd52;
	add.s64 	%rd54, %rd4, %rd53;
	ld.global.nc.u8 	%rs85, [%rd54+-1];
	cvt.u16.u8 	%rs86, %rs85;
	and.b16  	%rs88, %rs86, 255;
	setp.ne.s16 	%p30, %rs88, 0;
	add.s32 	%r67, %r33, %r65;
	cvt.s64.s32 	%rd55, %r67;
	add.s64 	%rd56, %rd4, %rd55;
	ld.global.nc.u8 	%rs89, [%rd56];
	cvt.u16.u8 	%rs90, %rs89;
	and.b16  	%rs92, %rs90, 255;
	setp.ne.s16 	%p31, %rs92, 0;
	add.s32 	%r68, %r37, %r65;
	cvt.s64.s32 	%rd57, %r68;
	add.s64 	%rd58, %rd4, %rd57;
	ld.global.nc.u8 	%rs93, [%rd58];
	cvt.u16.u8 	%rs94, %rs93;
	and.b16  	%rs96, %rs94, 255;
	setp.ne.s16 	%p32, %rs96, 0;
	add.s32 	%r69, %r41, %r65;
	cvt.s64.s32 	%rd59, %r69;
	add.s64 	%rd60, %rd4, %rd59;
	ld.global.nc.u8 	%rs97, [%rd60];
	cvt.u16.u8 	%rs98, %rs97;
	setp.ne.s16 	%p33, %rs98, 0;
	and.pred  	%p34, %p33, %p32;
	and.pred  	%p35, %p34, %p31;
	and.pred  	%p36, %p35, %p30;
	and.pred  	%p37, %p36, %p29;
	and.pred  	%p38, %p37, %p28;
	and.pred  	%p39, %p38, %p27;
	and.pred  	%p40, %p39, %p26;
	and.pred  	%p41, %p40, %p25;
	and.pred  	%p42, %p41, %p24;
	and.pred  	%p43, %p42, %p23;
	and.pred  	%p44, %p43, %p22;
	and.pred  	%p45, %p44, %p21;
	and.pred  	%p46, %p45, %p20;
	and.pred  	%p47, %p46, %p19;
	and.pred  	%p48, %p47, %p18;
	and.pred  	%p49, %p48, %p17;
	and.pred  	%p50, %p49, %p16;
	and.pred  	%p51, %p50, %p15;
	and.pred  	%p52, %p51, %p14;
	and.pred  	%p53, %p52, %p13;
	and.pred  	%p54, %p53, %p12;
	and.pred  	%p55, %p54, %p11;
	and.pred  	%p56, %p55, %p10;
	and.pred  	%p57, %p56, %p9;
	selp.s16 	%rs99, -1, 0, %p57;
	mad.lo.s32 	%r70, %r71, %r25, %r18;
	cvt.s64.s32 	%rd61, %r70;
	add.s64 	%rd62, %rd3, %rd61;
	st.global.u8 	[%rd62], %rs99;
$L__BB8_2:
	ret;

}
	// .globl	_Z19colorizeMasksKernelPKhPK6uchar3PS1_iiii
.visible .entry _Z19colorizeMasksKernelPKhPK6uchar3PS1_iiii(
	.param .u64 .ptr .align 1 _Z19colorizeMasksKernelPKhPK6uchar3PS1_iiii_param_0,
	.param .u64 .ptr .align 1 _Z19colorizeMasksKernelPKhPK6uchar3PS1_iiii_param_1,
	.param .u64 .ptr .align 1 _Z19colorizeMasksKernelPKhPK6uchar3PS1_iiii_param_2,
	.param .u32 _Z19colorizeMasksKernelPKhPK6uchar3PS1_iiii_param_3,
	.param .u32 _Z19colorizeMasksKernelPKhPK6uchar3PS1_iiii_param_4,
	.param .u32 _Z19colorizeMasksKernelPKhPK6uchar3PS1_iiii_param_5,
	.param .u32 _Z19colorizeMasksKernelPKhPK6uchar3PS1_iiii_param_6
)
{
	.reg .pred 	%p<7>;
	.reg .b16 	%rs<17>;
	.reg .b32 	%r<23>;
	.reg .b64 	%rd<13>;

	ld.param.u64 	%rd2, [_Z19colorizeMasksKernelPKhPK6uchar3PS1_iiii_param_0];
	ld.param.u64 	%rd3, [_Z19colorizeMasksKernelPKhPK6uchar3PS1_iiii_param_1];
	ld.param.u64 	%rd4, [_Z19colorizeMasksKernelPKhPK6uchar3PS1_iiii_param_2];
	ld.param.u32 	%r5, [_Z19colorizeMasksKernelPKhPK6uchar3PS1_iiii_param_3];
	ld.param.u32 	%r9, [_Z19colorizeMasksKernelPKhPK6uchar3PS1_iiii_param_4];
	ld.param.u32 	%r7, [_Z19colorizeMasksKernelPKhPK6uchar3PS1_iiii_param_5];
	ld.param.u32 	%r8, [_Z19colorizeMasksKernelPKhPK6uchar3PS1_iiii_param_6];
	mov.u32 	%r10, %ctaid.x;
	mov.u32 	%r11, %ntid.x;
	mov.u32 	%r12, %tid.x;
	mad.lo.s32 	%r1, %r10, %r11, %r12;
	mov.u32 	%r13, %ctaid.y;
	mov.u32 	%r14, %ntid.y;
	mov.u32 	%r15, %tid.y;
	mad.lo.s32 	%r16, %r13, %r14, %r15;
	setp.ge.s32 	%p1, %r1, %r7;
	setp.ge.s32 	%p2, %r16, %r9;
	or.pred  	%p3, %p1, %p2;
	@%p3 bra 	$L__BB9_7;
	setp.lt.s32 	%p4, %r5, 1;
	mov.b16 	%rs14, 0;
	mov.u16 	%rs15, %rs14;
	mov.u16 	%rs16, %rs14;
	@%p4 bra 	$L__BB9_6;
	cvta.to.global.u64 	%rd1, %rd2;
	mov.b32 	%r22, 0;
$L__BB9_3:
	mad.lo.s32 	%r18, %r22, %r9, %r16;
	mad.lo.s32 	%r19, %r18, %r7, %r1;
	cvt.s64.s32 	%rd5, %r19;
	add.s64 	%rd6, %rd1, %rd5;
	ld.global.nc.u8 	%rs8, [%rd6];
	cvt.u16.u8 	%rs9, %rs8;
	setp.eq.s16 	%p5, %rs9, 0;
	@%p5 bra 	$L__BB9_5;
	rem.s32 	%r20, %r22, %r8;
	cvta.to.global.u64 	%rd7, %rd3;
	mul.wide.u32 	%rd8, %r20, 3;
	add.s64 	%rd9, %rd7, %rd8;
	ld.global.nc.u8 	%rs10, [%rd9];
	cvt.u16.u8 	%rs16, %rs10;
	ld.global.nc.u8 	%rs11, [%rd9+1];
	cvt.u16.u8 	%rs15, %rs11;
	ld.global.nc.u8 	%rs12, [%rd9+2];
	cvt.u16.u8 	%rs14, %rs12;
	bra.uni 	$L__BB9_6;
$L__BB9_5:
	add.s32 	%r22, %r22, 1;
	setp.ne.s32 	%p6, %r22, %r5;
	mov.u16 	%rs15, %rs14;
	mov.u16 	%rs16, %rs14;
	@%p6 bra 	$L__BB9_3;
$L__BB9_6:
	mad.lo.s32 	%r21, %r7, %r16, %r1;
	cvta.to.global.u64 	%rd10, %rd4;
	mul.wide.s32 	%rd11, %r21, 3;
	add.s64 	%rd12, %rd10, %rd11;
	st.global.u8 	[%rd12], %rs16;
	st.global.u8 	[%rd12+1], %rs15;
	st.global.u8 	[%rd12+2], %rs14;
$L__BB9_7:
	ret;

}
	// .globl	_Z26validateTensorAccessKernelPKfPfiii
.visible .entry _Z26validateTensorAccessKernelPKfPfiii(
	.param .u64 .ptr .align 1 _Z26validateTensorAccessKernelPKfPfiii_param_0,
	.param .u64 .ptr .align 1 _Z26validateTensorAccessKernelPKfPfiii_param_1,
	.param .u32 _Z26validateTensorAccessKernelPKfPfiii_param_2,
	.param .u32 _Z26validateTensorAccessKernelPKfPfiii_param_3,
	.param .u32 _Z26validateTensorAccessKernelPKfPfiii_param_4
)
{
	.local .align 8 .b8 	__local_depot10[24];
	.reg .b64 	%SP;
	.reg .b64 	%SPL;
	.reg .pred 	%p<3>;
	.reg .b32 	%r<17>;
	.reg .b32 	%f<3>;
	.reg .b64 	%rd<15>;
	.reg .b64 	%fd<3>;

	mov.u64 	%SPL, __local_depot10;
	cvta.local.u64 	%SP, %SPL;
	ld.param.u64 	%rd1, [_Z26validateTensorAccessKernelPKfPfiii_param_0];
	ld.param.u64 	%rd2, [_Z26validateTensorAccessKernelPKfPfiii_param_1];
	ld.param.u32 	%r2, [_Z26validateTensorAccessKernelPKfPfiii_param_2];
	ld.param.u32 	%r3, [_Z26validateTensorAccessKernelPKfPfiii_param_3];
	ld.param.u32 	%r4, [_Z26validateTensorAccessKernelPKfPfiii_param_4];
	mov.u32 	%r5, %ctaid.x;
	mov.u32 	%r6, %ntid.x;
	mov.u32 	%r7, %tid.x;
	mad.lo.s32 	%r1, %r5, %r6, %r7;
	setp.gt.s32 	%p1, %r1, 9;
	@%p1 bra 	$L__BB10_3;
	cvta.to.global.u64 	%rd3, %rd1;
	cvta.to.global.u64 	%rd4, %rd2;
	div.s32 	%r8, %r1, %r3;
	mul.lo.s32 	%r9, %r8, %r3;
	sub.s32 	%r10, %r1, %r9;
	rem.s32 	%r11, %r8, %r4;
	mad.lo.s32 	%r12, %r10, %r4, %r11;
	mul.wide.s32 	%rd5, %r12, 4;
	add.s64 	%rd6, %rd3, %rd5;
	ld.global.nc.f32 	%f1, [%rd6];
	mul.lo.s32 	%r13, %r12, %r2;
	mul.wide.s32 	%rd7, %r13, 4;
	add.s64 	%rd8, %rd3, %rd7;
	ld.global.nc.f32 	%f2, [%rd8];
	shl.b32 	%r14, %r1, 1;
	mul.wide.s32 	%rd9, %r14, 4;
	add.s64 	%rd10, %rd4, %rd9;
	st.global.f32 	[%rd10], %f1;
	st.global.f32 	[%rd10+4], %f2;
	setp.gt.s32 	%p2, %r1, 4;
	@%p2 bra 	$L__BB10_3;
	add.u64 	%rd11, %SP, 0;
	add.u64 	%rd12, %SPL, 0;
	cvt.f64.f32 	%fd1, %f1;
	cvt.f64.f32 	%fd2, %f2;
	st.local.u32 	[%rd12], %r1;
	st.local.f64 	[%rd12+8], %fd1;
	st.local.f64 	[%rd12+16], %fd2;
	mov.u64 	%rd13, $str;
	cvta.global.u64 	%rd14, %rd13;
	{ // callseq 0, 0
	.param .b64 param0;
	st.param.b64 	[param0], %rd14;
	.param .b64 param1;
	st.param.b64 	[param1], %rd11;
	.param .b32 retval0;
	call.uni (retval0), 
	vprintf, 
	(
	param0, 
	param1
	);
	ld.param.b32 	%r15, [retval0];
	} // callseq 0
$L__BB10_3:
	ret;

}
	// .globl	maxCombineKernel
.visible .entry maxCombineKernel(
	.param .u64 .ptr .align 1 maxCombineKernel_param_0,
	.param .u64 maxCombineKernel_param_1,
	.param .u64 .ptr .align 1 maxCombineKernel_param_2,
	.param .u64 maxCombineKernel_param_3,
	.param .u32 maxCombineKernel_param_4,
	.param .u32 maxCombineKernel_param_5
)
{
	.reg .pred 	%p<4>;
	.reg .b16 	%rs<4>;
	.reg .b32 	%r<13>;
	.reg .b64 	%rd<13>;

	ld.param.u64 	%rd1, [maxCombineKernel_param_0];
	ld.param.u64 	%rd2, [maxCombineKernel_param_1];
	ld.param.u64 	%rd3, [maxCombineKernel_param_2];
	ld.param.u64 	%rd4, [maxCombineKernel_param_3];
	ld.param.u32 	%r3, [maxCombineKernel_param_4];
	ld.param.u32 	%r4, [maxCombineKernel_param_5];
	mov.u32 	%r6, %ctaid.x;
	mov.u32 	%r7, %ntid.x;
	mov.u32 	%r8, %tid.x;
	mad.lo.s32 	%r1, %r6, %r7, %r8;
	mov.u32 	%r9, %ctaid.y;
	mov.u32 	%r10, %ntid.y;
	mov.u32 	%r11, %tid.y;
	mad.lo.s32 	%r12, %r9, %r10, %r11;
	setp.ge.u32 	%p1, %r1, %r3;
	setp.ge.u32 	%p2, %r12, %r4;
	or.pred  	%p3, %p1, %p2;
	@%p3 bra 	$L__BB11_2;
	cvta.to.global.u64 	%rd5, %rd1;
	cvta.to.global.u64 	%rd6, %rd3;
	cvt.u64.u32 	%rd7, %r12;
	cvt.s64.s32 	%rd8, %r1;
	mad.lo.s64 	%rd9, %rd2, %rd7, %rd8;
	add.s64 	%rd10, %rd5, %rd9;
	ld.global.u8 	%rs1, [%rd10];
	mad.lo.s64 	%rd11, %rd4, %rd7, %rd8;
	add.s64 	%rd12, %rd6, %rd11;
	ld.global.u8 	%rs2, [%rd12];
	max.u16 	%rs3, %rs1, %rs2;
	st.global.u8 	[%rd10], %rs3;
$L__BB11_2:
	ret;

}
	// .globl	_ZN3cub18CUB_300001_SM_10006detail11EmptyKernelIvEEvv
.visible .entry _ZN3cub18CUB_300001_SM_10006detail11EmptyKernelIvEEvv()
{


	ret;

}


// ===== COMPILED SASS (sm_100) =====

	.target	sm_100

	.elftype	@"ET_EXEC"


//--------------------- .note.nv.tkinfo           --------------------------
	.section	.note.nv.tkinfo,"",@"SHT_NOTE"
	.sectionflags	@"SHF_NOTE_NV_TKINFO"
	.tkinfo
        /*0018*/ 	.word	0x00000002
        /*0030*/ 	.string	""
        /*0030*/ 	.string	"ptxas"
        /*0030*/ 	.string	"Cuda compilation tools, release 13.0, V13.0.88"
        /*0030*/ 	.string	"Build cuda_13.0.r13.0/compiler.36424714_0"
        /*0030*/ 	.string	"-arch sm_100 -m 64 "



//--------------------- .note.nv.cuinfo           --------------------------
	.section	.note.nv.cuinfo,"",@"SHT_NOTE"
	.sectionflags	@"SHF_NOTE_NV_CUINFO"
        /*0018*/ 	.short	0x0002
        /*001a*/ 	.short	0x0064
        /*001c*/ 	.short	0x0082
	.zero		2


//--------------------- .nv.info                  --------------------------
	.section	.nv.info,"",@"SHT_CUDA_INFO"
	.align	4


	//----- nvinfo : EIATTR_REGCOUNT
	.align		4
        /*0000*/ 	.byte	0x04, 0x2f
        /*0002*/ 	.short	(.L_31 - .L_30)
	.align		4
.L_30:
        /*0004*/ 	.word	index@(_Z21preprocessImageKernelPKhPfiiiifffffff)
        /*0008*/ 	.word	0x00000013


	//----- nvinfo : EIATTR_FRAME_SIZE
	.align		4
.L_31:
        /*000c*/ 	.byte	0x04, 0x11
        /*000e*/ 	.short	(.L_33 - .L_32)
	.align		4
.L_32:
        /*0010*/ 	.word	index@($__internal_3_$__cuda_sm3x_div_rn_noftz_f32_slowpath)
        /*0014*/ 	.word	0x00000000


	//----- nvinfo : EIATTR_FRAME_SIZE
	.align		4
.L_33:
        /*0018*/ 	.byte	0x04, 0x11
        /*001a*/ 	.short	(.L_35 - .L_34)
	.align		4
.L_34:
        /*001c*/ 	.word	index@(_Z21preprocessImageKernelPKhPfiiiifffffff)
        /*0020*/ 	.word	0x00000000


	//----- nvinfo : EIATTR_REGCOUNT
	.align		4
.L_35:
        /*0024*/ 	.byte	0x04, 0x2f
        /*0026*/ 	.short	(.L_37 - .L_36)
	.align		4
.L_36:
        /*0028*/ 	.word	index@(_Z34resizePrototypesKernelChannelFirstPKfPfiiiii)
        /*002c*/ 	.word	0x00000016


	//----- nvinfo : EIATTR_FRAME_SIZE
	.align		4
.L_37:
        /*0030*/ 	.byte	0x04, 0x11
        /*0032*/ 	.short	(.L_39 - .L_38)
	.align		4
.L_38:
        /*0034*/ 	.word	index@($__internal_2_$__cuda_sm3x_div_rn_noftz_f32_slowpath)
        /*0038*/ 	.word	0x00000000


	//----- nvinfo : EIATTR_FRAME_SIZE
	.align		4
.L_39:
        /*003c*/ 	.byte	0x04, 0x11
        /*003e*/ 	.short	(.L_41 - .L_40)
	.align		4
.L_40:
        /*0040*/ 	.word	index@(_Z34resizePrototypesKernelChannelFirstPKfPfiiiii)
        /*0044*/ 	.word	0x00000000


	//----- nvinfo : EIATTR_REGCOUNT
	.align		4
.L_41:
        /*0048*/ 	.byte	0x04, 0x2f
        /*004a*/ 	.short	(.L_43 - .L_42)
	.align		4
.L_42:
        /*004c*/ 	.word	index@(_Z33resizePrototypesKernelChannelLastPKfPfiiiii)
        /*0050*/ 	.word	0x00000016


	//----- nvinfo : EIATTR_FRAME_SIZE
	.align		4
.L_43:
        /*0054*/ 	.byte	0x04, 0x11
        /*0056*/ 	.short	(.L_45 - .L_44)
	.align		4
.L_44:
        /*0058*/ 	.word	index@($__internal_1_$__cuda_sm3x_div_rn_noftz_f32_slowpath)
        /*005c*/ 	.word	0x00000000


	//----- nvinfo : EIATTR_FRAME_SIZE
	.align		4
.L_45:
        /*0060*/ 	.byte	0x04, 0x11
        /*0062*/ 	.short	(.L_47 - .L_46)
	.align		4
.L_46:
        /*0064*/ 	.word	index@(_Z33resizePrototypesKernelChannelLastPKfPfiiiii)
        /*0068*/ 	.word	0x00000000


	//----- nvinfo : EIATTR_REGCOUNT
	.align		4
.L_47:
        /*006c*/ 	.byte	0x04, 0x2f
        /*006e*/ 	.short	(.L_49 - .L_48)
	.align		4
.L_48:
        /*0070*/ 	.word	index@(_Z22sigmoidThresholdKernelPKfPhiif)
        /*0074*/ 	.word	0x0000000e


	//----- nvinfo : EIATTR_FRAME_SIZE
	.align		4
.L_49:
        /*0078*/ 	.byte	0x04, 0x11
        /*007a*/ 	.short	(.L_51 - .L_50)
	.align		4
.L_50:
        /*007c*/ 	.word	index@($__internal_0_$__cuda_sm20_rcp_rn_f32_slowpath)
        /*0080*/ 	.word	0x00000000


	//----- nvinfo : EIATTR_FRAME_SIZE
	.align		4
.L_51:
        /*0084*/ 	.byte	0x04, 0x11
        /*0086*/ 	.short	(.L_53 - .L_52)
	.align		4
.L_52:
        /*0088*/ 	.word	index@(_Z22sigmoidThresholdKernelPKfPhiif)
        /*008c*/ 	.word	0x00000000


	//----- nvinfo : EIATTR_REGCOUNT
	.align		4
.L_53:
        /*0090*/ 	.byte	0x04, 0x2f
        /*0092*/ 	.short	(.L_55 - .L_54)
	.align		4
.L_54:
        /*0094*/ 	.word	index@(_Z19orReduceMasksKernelPKhPhiii)
        /*0098*/ 	.word	0x00000020


	//----- nvinfo : EIATTR_FRAME_SIZE
	.align		4
.L_55:
        /*009c*/ 	.byte	0x04, 0x11
        /*009e*/ 	.short	(.L_57 - .L_56)
	.align		4
.L_56:
        /*00a0*/ 	.word	index@(_Z19orReduceMasksKernelPKhPhiii)
        /*00a4*/ 	.word	0x00000000


	//----- nvinfo : EIATTR_REGCOUNT
	.align		4
.L_57:
        /*00a8*/ 	.byte	0x04, 0x2f
        /*00aa*/ 	.short	(.L_59 - .L_58)
	.align		4
.L_58:
        /*00ac*/ 	.word	index@(_Z26rowBoundaryDetectionKernelPKhPiS1_ii)
        /*00b0*/ 	.word	0x0000001c


	//----- nvinfo : EIATTR_FRAME_SIZE
	.align		4
.L_59:
        /*00b4*/ 	.byte	0x04, 0x11
        /*00b6*/ 	.short	(.L_61 - .L_60)
	.align		4
.L_60:
        /*00b8*/ 	.word	index@(_Z26rowBoundaryDetectionKernelPKhPiS1_ii)
        /*00bc*/ 	.word	0x00000000


	//----- nvinfo : EIATTR_REGCOUNT
	.align		4
.L_61:
        /*00c0*/ 	.byte	0x04, 0x2f
        /*00c2*/ 	.short	(.L_63 - .L_62)
	.align		4
.L_62:
        /*00c4*/ 	.word	index@(_Z20buildLaneMasksKernelPKiS0_PhS1_S1_ii)
        /*00c8*/ 	.word	0x00000010


	//----- nvinfo : EIATTR_FRAME_SIZE
	.align		4
.L_63:
        /*00cc*/ 	.byte	0x04, 0x11
        /*00ce*/ 	.short	(.L_65 - .L_64)
	.align		4
.L_64:
        /*00d0*/ 	.word	index@(_Z20buildLaneMasksKernelPKiS0_PhS1_S1_ii)
        /*00d4*/ 	.word	0x00000000


	//----- nvinfo : EIATTR_REGCOUNT
	.align		4
.L_65:
        /*00d8*/ 	.byte	0x04, 0x2f
        /*00da*/ 	.short	(.L_67 - .L_66)
	.align		4
.L_66:
        /*00dc*/ 	.word	index@(_Z15dilate5x5KernelPKhPhii)
        /*00e0*/ 	.word	0x00000020


	//----- nvinfo : EIATTR_FRAME_SIZE
	.align		4
.L_67:
        /*00e4*/ 	.byte	0x04, 0x11
        /*00e6*/ 	.short	(.L_69 - .L_68)
	.align		4
.L_68:
        /*00e8*/ 	.word	index@(_Z15dilate5x5KernelPKhPhii)
        /*00ec*/ 	.word	0x00000000


	//----- nvinfo : EIATTR_REGCOUNT
	.align		4
.L_69:
        /*00f0*/ 	.byte	0x04, 0x2f
        /*00f2*/ 	.short	(.L_71 - .L_70)
	.align		4
.L_70:
        /*00f4*/ 	.word	index@(_Z14erode5x5KernelPKhPhii)
        /*00f8*/ 	.word	0x00000020


	//----- nvinfo : EIATTR_FRAME_SIZE
	.align		4
.L_71:
        /*00fc*/ 	.byte	0x04, 0x11
        /*00fe*/ 	.short	(.L_73 - .L_72)
	.align		4
.L_72:
        /*0100*/ 	.word	index@(_Z14erode5x5KernelPKhPhii)
        /*0104*/ 	.word	0x00000000


	//----- nvinfo : EIATTR_REGCOUNT
	.align		4
.L_73:
        /*0108*/ 	.byte	0x04, 0x2f
        /*010a*/ 	.short	(.L_75 - .L_74)
	.align		4
.L_74:
        /*010c*/ 	.word	index@(_Z19colorizeMasksKernelPKhPK6uchar3PS1_iiii)
        /*0110*/ 	.word	0x0000000e


	//----- nvinfo : EIATTR_FRAME_SIZE
	.align		4
.L_75:
        /*0114*/ 	.byte	0x04, 0x11
        /*0116*/ 	.short	(.L_77 - .L_76)
	.align		4
.L_76:
        /*0118*/ 	.word	index@(_Z19colorizeMasksKernelPKhPK6uchar3PS1_iiii)
        /*011c*/ 	.word	0x00000000


	//----- nvinfo : EIATTR_REGCOUNT
	.align		4
.L_77:
        /*0120*/ 	.byte	0x04, 0x2f
        /*0122*/ 	.short	(.L_79 - .L_78)
	.align		4
.L_78:
        /*0124*/ 	.word	index@(_Z26validateTensorAccessKernelPKfPfiii)
        /*0128*/ 	.word	0x00000018


	//----- nvinfo : EIATTR_FRAME_SIZE
	.align		4
.L_79:
        /*012c*/ 	.byte	0x04, 0x11
        /*012e*/ 	.short	(.L_81 - .L_80)
	.align		4
.L_80:
        /*0130*/ 	.word	index@(_Z26validateTensorAccessKernelPKfPfiii)
        /*0134*/ 	.word	0x00000018


	//----- nvinfo : EIATTR_REGCOUNT
	.align		4
.L_81:
        /*0138*/ 	.byte	0x04, 0x2f
        /*013a*/ 	.short	(.L_83 - .L_82)
	.align		4
.L_82:
        /*013c*/ 	.word	index@(maxCombineKernel)
        /*0140*/ 	.word	0x0000000a


	//----- nvinfo : EIATTR_FRAME_SIZE
	.align		4
.L_83:
        /*0144*/ 	.byte	0x04, 0x11
        /*0146*/ 	.short	(.L_85 - .L_84)
	.align		4
.L_84:
        /*0148*/ 	.word	index@(maxCombineKernel)
        /*014c*/ 	.word	0x00000000


	//----- nvinfo : EIATTR_REGCOUNT
	.align		4
.L_85:
        /*0150*/ 	.byte	0x04, 0x2f
        /*0152*/ 	.short	(.L_87 - .L_86)
	.align		4
.L_86:
        /*0154*/ 	.word	index@(_ZN3cub18CUB_300001_SM_10006detail11EmptyKernelIvEEvv)
        /*0158*/ 	.word	0x00000004


	//----- nvinfo : EIATTR_FRAME_SIZE
	.align		4
.L_87:
        /*015c*/ 	.byte	0x04, 0x11
        /*015e*/ 	.short	(.L_89 - .L_88)
	.align		4
.L_88:
        /*0160*/ 	.word	index@(_ZN3cub18CUB_300001_SM_10006detail11EmptyKernelIvEEvv)
        /*0164*/ 	.word	0x00000000


	//----- nvinfo : EIATTR_MIN_STACK_SIZE
	.align		4
.L_89:
        /*0168*/ 	.byte	0x04, 0x12
        /*016a*/ 	.short	(.L_91 - .L_90)
	.align		4
.L_90:
        /*016c*/ 	.word	index@(_ZN3cub18CUB_300001_SM_10006detail11EmptyKernelIvEEvv)
        /*0170*/ 	.word	0x00000000


	//----- nvinfo : EIATTR_MIN_STACK_SIZE
	.align		4
.L_91:
        /*0174*/ 	.byte	0x04, 0x12
        /*0176*/ 	.short	(.L_93 - .L_92)
	.align		4
.L_92:
        /*0178*/ 	.word	index@(maxCombineKernel)
        /*017c*/ 	.word	0x00000000


	//----- nvinfo : EIATTR_MIN_STACK_SIZE
	.align		4
.L_93:
        /*0180*/ 	.byte	0x04, 0x12
        /*0182*/ 	.short	(.L_95 - .L_94)
	.align		4
.L_94:
        /*0184*/ 	.word	index@(_Z26validateTensorAccessKernelPKfPfiii)
        /*0188*/ 	.word	0x00000018


	//----- nvinfo : EIATTR_MIN_STACK_SIZE
	.align		4
.L_95:
        /*018c*/ 	.byte	0x04, 0x12
        /*018e*/ 	.short	(.L_97 - .L_96)
	.align		4
.L_96:
        /*0190*/ 	.word	index@(_Z19colorizeMasksKernelPKhPK6uchar3PS1_iiii)
        /*0194*/ 	.word	0x00000000


	//----- nvinfo : EIATTR_MIN_STACK_SIZE
	.align		4
.L_97:
        /*0198*/ 	.byte	0x04, 0x12
        /*019a*/ 	.short	(.L_99 - .L_98)
	.align		4
.L_98:
        /*019c*/ 	.word	index@(_Z14erode5x5KernelPKhPhii)
        /*01a0*/ 	.word	0x00000000


	//----- nvinfo : EIATTR_MIN_STACK_SIZE
	.align		4
.L_99:
        /*01a4*/ 	.byte	0x04, 0x12
        /*01a6*/ 	.short	(.L_101 - .L_100)
	.align		4
.L_100:
        /*01a8*/ 	.word	index@(_Z15dilate5x5KernelPKhPhii)
        /*01ac*/ 	.word	0x00000000


	//----- nvinfo : EIATTR_MIN_STACK_SIZE
	.align		4
.L_101:
        /*01b0*/ 	.byte	0x04, 0x12
        /*01b2*/ 	.short	(.L_103 - .L_102)
	.align		4
.L_102:
        /*01b4*/ 	.word	index@(_Z20buildLaneMasksKernelPKiS0_PhS1_S1_ii)
        /*01b8*/ 	.word	0x00000000


	//----- nvinfo : EIATTR_MIN_STACK_SIZE
	.align		4
.L_103:
        /*01bc*/ 	.byte	0x04, 0x12
        /*01be*/ 	.short	(.L_105 - .L_104)
	.align		4
.L_104:
        /*01c0*/ 	.word	index@(_Z26rowBoundaryDetectionKernelPKhPiS1_ii)
        /*01c4*/ 	.word	0x00000000


	//----- nvinfo : EIATTR_MIN_STACK_SIZE
	.align		4
.L_105:
        /*01c8*/ 	.byte	0x04, 0x12
        /*01ca*/ 	.short	(.L_107 - .L_106)
	.align		4
.L_106:
        /*01cc*/ 	.word	index@(_Z19orReduceMasksKernelPKhPhiii)
        /*01d0*/ 	.word	0x00000000


	//----- nvinfo : EIATTR_MIN_STACK_SIZE
	.align		4
.L_107:
        /*01d4*/ 	.byte	0x04, 0x12
        /*01d6*/ 	.short	(.L_109 - .L_108)
	.align		4
.L_108:
        /*01d8*/ 	.word	index@(_Z22sigmoidThresholdKernelPKfPhiif)
        /*01dc*/ 	.word	0x00000000


	//----- nvinfo : EIATTR_MIN_STACK_SIZE
	.align		4
.L_109:
        /*01e0*/ 	.byte	0x04, 0x12
        /*01e2*/ 	.short	(.L_111 - .L_110)
	.align		4
.L_110:
        /*01e4*/ 	.word	index@(_Z33resizePrototypesKernelChannelLastPKfPfiiiii)
        /*01e8*/ 	.word	0x00000000


	//----- nvinfo : EIATTR_MIN_STACK_SIZE
	.align		4
.L_111:
        /*01ec*/ 	.byte	0x04, 0x12
        /*01ee*/ 	.short	(.L_113 - .L_112)
	.align		4
.L_112:
        /*01f0*/ 	.word	index@(_Z34resizePrototypesKernelChannelFirstPKfPfiiiii)
        /*01f4*/ 	.word	0x00000000


	//----- nvinfo : EIATTR_MIN_STACK_SIZE
	.align		4
.L_113:
        /*01f8*/ 	.byte	0x04, 0x12
        /*01fa*/ 	.short	(.L_115 - .L_114)
	.align		4
.L_114:
        /*01fc*/ 	.word	index@(_Z21preprocessImageKernelPKhPfiiiifffffff)
        /*0200*/ 	.word	0x00000000
.L_115:


//--------------------- .nv.compat                --------------------------
	.section	.nv.compat,"",@"SHT_CUDA_COMPAT_INFO"
	.align	4
        /*0000*/ 	.byte	0x02, 0x09, 0x00, 0x00, 0x02, 0x02, 0x01, 0x00, 0x02, 0x05, 0x05, 0x00, 0x03, 0x07, 0x01, 0x01
        /*0010*/ 	.byte	0x02, 0x03, 0x00, 0x00, 0x02, 0x06, 0x01, 0x00, 0x04, 0x0b, 0x08, 0x00, 0x01, 0x00, 0x00, 0x00
        /*0020*/ 	.byte	0x00, 0x00, 0x00, 0x00


//--------------------- .nv.info._ZN3cub18CUB_300001_SM_10006detail11EmptyKernelIvEEvv --------------------------
	.section	.nv.info._ZN3cub18CUB_300001_SM_10006detail11EmptyKernelIvEEvv,"",@"SHT_CUDA_INFO"
	.sectionflags	@""
	.align	4


	//----- nvinfo : EIATTR_CUDA_API_VERSION
	.align		4
        /*0000*/ 	.byte	0x04, 0x37
        /*0002*/ 	.short	(.L_117 - .L_116)
.L_116:
        /*0004*/ 	.word	0x00000082


	//----- nvinfo : EIATTR_SPARSE_MMA_MASK
	.align		4
.L_117:
        /*0008*/ 	.byte	0x03, 0x50
        /*000a*/ 	.short	0x0000


	//----- nvinfo : EIATTR_MAXREG_COUNT
	.align		4
        /*000c*/ 	.byte	0x03, 0x1b
        /*000e*/ 	.short	0x00ff


	//----- nvinfo : EIATTR_MERCURY_ISA_VERSION
	.align		4
        /*0010*/ 	.byte	0x03, 0x5f
        /*0012*/ 	.short	0x0101


	//----- nvinfo : EIATTR_VRC_CTA_INIT_COUNT
	.align		4
        /*0014*/ 	.byte	0x02, 0x4a
	.zero		1
	.zero		1


	//----- nvinfo : EIATTR_EXIT_INSTR_OFFSETS
	.align		4
        /*0018*/ 	.byte	0x04, 0x1c
        /*001a*/ 	.short	(.L_119 - .L_118)


	//   ....[0]....
.L_118:
        /*001c*/ 	.word	0x00000010


	//----- nvinfo : EIATTR_SW_WAR
	.align		4
.L_119:
        /*0020*/ 	.byte	0x04, 0x36
        /*0022*/ 	.short	(.L_121 - .L_120)
.L_120:
        /*0024*/ 	.word	0x00000008
.L_121:


//--------------------- .nv.info.maxCombineKernel --------------------------
	.section	.nv.info.maxCombineKernel,"",@"SHT_CUDA_INFO"
	.sectionflags	@""
	.align	4


	//----- nvinfo : EIATTR_CUDA_API_VERSION
	.align		4
        /*0000*/ 	.byte	0x04, 0x37
        /*0002*/ 	.short	(.L_123 - .L_122)
.L_122:
        /*0004*/ 	.word	0x00000082


	//----- nvinfo : EIATTR_KPARAM_INFO
	.align		4
.L_123:
        /*0008*/ 	.byte	0x04, 0x17
        /*000a*/ 	.short	(.L_125 - .L_124)
.L_124:
        /*000c*/ 	.word	0x00000000
        /*0010*/ 	.short	0x0005
        /*0012*/ 	.short	0x0024
        /*0014*/ 	.byte	0x00, 0xf0, 0x11, 0x00


	//----- nvinfo : EIATTR_KPARAM_INFO
	.align		4
.L_125:
        /*0018*/ 	.byte	0x04, 0x17
        /*001a*/ 	.short	(.L_127 - .L_126)
.L_126:
        /*001c*/ 	.word	0x00000000
        /*0020*/ 	.short	0x0004
        /*0022*/ 	.short	0x0020
        /*0024*/ 	.byte	0x00, 0xf0, 0x11, 0x00


	//----- nvinfo : EIATTR_KPARAM_INFO
	.align		4
.L_127:
        /*0028*/ 	.byte	0x04, 0x17
        /*002a*/ 	.short	(.L_129 - .L_128)
.L_128:
        /*002c*/ 	.word	0x00000000
        /*0030*/ 	.short	0x0003
        /*0032*/ 	.short	0x0018
        /*0034*/ 	.byte	0x00, 0xf0, 0x21, 0x00


	//----- nvinfo : EIATTR_KPARAM_INFO
	.align		4
.L_129:
        /*0038*/ 	.byte	0x04, 0x17
        /*003a*/ 	.short	(.L_131 - .L_130)
.L_130:
        /*003c*/ 	.word	0x00000000
        /*0040*/ 	.short	0x0002
        /*0042*/ 	.short	0x0010
        /*0044*/ 	.byte	0x00, 0xf5, 0x21, 0x00


	//----- nvinfo : EIATTR_KPARAM_INFO
	.align		4
.L_131:
        /*0048*/ 	.byte	0x04, 0x17
        /*004a*/ 	.short	(.L_133 - .L_132)
.L_132:
        /*004c*/ 	.word	0x00000000
        /*0050*/ 	.short	0x0001
        /*0052*/ 	.short	0x0008
        /*0054*/ 	.byte	0x00, 0xf0, 0x21, 0x00


	//----- nvinfo : EIATTR_KPARAM_INFO
	.align		4
.L_133:
        /*0058*/ 	.byte	0x04, 0x17
        /*005a*/ 	.short	(.L_135 - .L_134)
.L_134:
        /*005c*/ 	.word	0x00000000
        /*0060*/ 	.short	0x0000
        /*0062*/ 	.short	0x0000
        /*0064*/ 	.byte	0x00, 0xf5, 0x21, 0x00


	//----- nvinfo : EIATTR_SPARSE_MMA_MASK
	.align		4
.L_135:
        /*0068*/ 	.byte	0x03, 0x50
        /*006a*/ 	.short	0x0000


	//----- nvinfo : EIATTR_MAXREG_COUNT
	.align		4
        /*006c*/ 	.byte	0x03, 0x1b
        /*006e*/ 	.short	0x00ff


	//----- nvinfo : EIATTR_MERCURY_ISA_VERSION
	.align		4
        /*0070*/ 	.byte	0x03, 0x5f
        /*0072*/ 	.short	0x0101


	//----- nvinfo : EIATTR_VRC_CTA_INIT_COUNT
	.align		4
        /*0074*/ 	.byte	0x02, 0x4a
	.zero		1
	.zero		1


	//----- nvinfo : EIATTR_EXIT_INSTR_OFFSETS
	.align		4
        /*0078*/ 	.byte	0x04, 0x1c
        /*007a*/ 	.short	(.L_137 - .L_136)


	//   ....[0]....
.L_136:
        /*007c*/ 	.word	0x000000c0


	//   ....[1]....
        /*0080*/ 	.word	0x000001d0


	//----- nvinfo : EIATTR_CBANK_PARAM_SIZE
	.align		4
.L_137:
        /*0084*/ 	.byte	0x03, 0x19
        /*0086*/ 	.short	0x0028


	//----- nvinfo : EIATTR_PARAM_CBANK
	.align		4
        /*0088*/ 	.byte	0x04, 0x0a
        /*008a*/ 	.short	(.L_139 - .L_138)
	.align		4
.L_138:
        /*008c*/ 	.word	index@(.nv.constant0.maxCombineKernel)
        /*0090*/ 	.short	0x0380
        /*0092*/ 	.short	0x0028


	//----- nvinfo : EIATTR_SW_WAR
	.align		4
.L_139:
        /*0094*/ 	.byte	0x04, 0x36
        /*0096*/ 	.short	(.L_141 - .L_140)
.L_140:
        /*0098*/ 	.word	0x00000008
.L_141:


//--------------------- .nv.info._Z26validateTensorAccessKernelPKfPfiii --------------------------
	.section	.nv.info._Z26validateTensorAccessKernelPKfPfiii,"",@"SHT_CUDA_INFO"
	.sectionflags	@""
	.align	4


	//----- nvinfo : EIATTR_CUDA_API_VERSION
	.align		4
        /*0000*/ 	.byte	0x04, 0x37
        /*0002*/ 	.short	(.L_143 - .L_142)
.L_142:
        /*0004*/ 	.word	0x00000082


	//----- nvinfo : EIATTR_KPARAM_INFO
	.align		4
.L_143:
        /*0008*/ 	.byte	0x04, 0x17
        /*000a*/ 	.short	(.L_145 - .L_144)
.L_144:
        /*000c*/ 	.word	0x00000000
        /*0010*/ 	.short	0x0004
        /*0012*/ 	.short	0x0018
        /*0014*/ 	.byte	0x00, 0xf0, 0x11, 0x00


	//----- nvinfo : EIATTR_KPARAM_INFO
	.align		4
.L_145:
        /*0018*/ 	.byte	0x04, 0x17
        /*001a*/ 	.short	(.L_147 - .L_146)
.L_146:
        /*001c*/ 	.word	0x00000000
        /*0020*/ 	.short	0x0003
        /*0022*/ 	.short	0x0014
        /*0024*/ 	.byte	0x00, 0xf0, 0x11, 0x00


	//----- nvinfo : EIATTR_KPARAM_INFO
	.align		4
.L_147:
        /*0028*/ 	.byte	0x04, 0x17
        /*002a*/ 	.short	(.L_149 - .L_148)
.L_148:
        /*002c*/ 	.word	0x00000000
        /*0030*/ 	.short	0x0002
        /*0032*/ 	.short	0x0010
        /*0034*/ 	.byte	0x00, 0xf0, 0x11, 0x00


	//----- nvinfo : EIATTR_KPARAM_INFO
	.align		4
.L_149:
        /*0038*/ 	.byte	0x04, 0x17
        /*003a*/ 	.short	(.L_151 - .L_150)
.L_150:
        /*003c*/ 	.word	0x00000000
        /*0040*/ 	.short	0x0001
        /*0042*/ 	.short	0x0008
        /*0044*/ 	.byte	0x00, 0xf5, 0x21, 0x00


	//----- nvinfo : EIATTR_KPARAM_INFO
	.align		4
.L_151:
        /*0048*/ 	.byte	0x04, 0x17
        /*004a*/ 	.short	(.L_153 - .L_152)
.L_152:
        /*004c*/ 	.word	0x00000000
        /*0050*/ 	.short	0x0000
        /*0052*/ 	.short	0x0000
        /*0054*/ 	.byte	0x00, 0xf5, 0x21, 0x00


	//----- nvinfo : EIATTR_SPARSE_MMA_MASK
	.align		4
.L_153:
        /*0058*/ 	.byte	0x03, 0x50
        /*005a*/ 	.short	0x0000


	//----- nvinfo : EIATTR_MAXREG_COUNT
	.align		4
        /*005c*/ 	.byte	0x03, 0x1b
        /*005e*/ 	.short	0x00ff


	//----- nvinfo : EIATTR_EXTERNS
	.align		4
        /*0060*/ 	.byte	0x04, 0x0f
        /*0062*/ 	.short	(.L_155 - .L_154)


	//   ....[0]....
	.align		4
.L_154:
        /*0064*/ 	.word	index@(vprintf)


	//----- nvinfo : EIATTR_MERCURY_ISA_VERSION
	.align		4
.L_155:
        /*0068*/ 	.byte	0x03, 0x5f
        /*006a*/ 	.short	0x0101


	//----- nvinfo : EIATTR_VRC_CTA_INIT_COUNT
	.align		4
        /*006c*/ 	.byte	0x02, 0x4a
	.zero		1
	.zero		1


	//----- nvinfo : EIATTR_SYSCALL_OFFSETS
	.align		4
        /*0070*/ 	.byte	0x04, 0x46
        /*0072*/ 	.short	(.L_157 - .L_156)


	//   ....[0]....
.L_156:
        /*0074*/ 	.word	0x00000590


	//----- nvinfo : EIATTR_EXIT_INSTR_OFFSETS
	.align		4
.L_157:
        /*0078*/ 	.byte	0x04, 0x1c
        /*007a*/ 	.short	(.L_159 - .L_158)


	//   ....[0]....
.L_158:
        /*007c*/ 	.word	0x000000b0


	//   ....[1]....
        /*0080*/ 	.word	0x000004d0


	//   ....[2]....
        /*0084*/ 	.word	0x000005a0


	//----- nvinfo : EIATTR_CRS_STACK_SIZE
	.align		4
.L_159:
        /*0088*/ 	.byte	0x04, 0x1e
        /*008a*/ 	.short	(.L_161 - .L_160)
.L_160:
        /*008c*/ 	.word	0x00000000


	//----- nvinfo : EIATTR_CBANK_PARAM_SIZE
	.align		4
.L_161:
        /*0090*/ 	.byte	0x03, 0x19
        /*0092*/ 	.short	0x001c


	//----- nvinfo : EIATTR_PARAM_CBANK
	.align		4
        /*0094*/ 	.byte	0x04, 0x0a
        /*0096*/ 	.short	(.L_163 - .L_162)
	.align		4
.L_162:
        /*0098*/ 	.word	index@(.nv.constant0._Z26validateTensorAccessKernelPKfPfiii)
        /*009c*/ 	.short	0x0380
        /*009e*/ 	.short	0x001c


	//----- nvinfo : EIATTR_SW_WAR
	.align		4
.L_163:
        /*00a0*/ 	.byte	0x04, 0x36
        /*00a2*/ 	.short	(.L_165 - .L_164)
.L_164:
        /*00a4*/ 	.word	0x00000008
.L_165:


//--------------------- .nv.info._Z19colorizeMasksKernelPKhPK6uchar3PS1_iiii --------------------------
	.section	.nv.info._Z19colorizeMasksKernelPKhPK6uchar3PS1_iiii,"",@"SHT_CUDA_INFO"
	.sectionflags	@""
	.align	4


	//----- nvinfo : EIATTR_CUDA_API_VERSION
	.align		4
        /*0000*/ 	.byte	0x04, 0x37
        /*0002*/ 	.short	(.L_167 - .L_166)
.L_166:
        /*0004*/ 	.word	0x00000082


	//----- nvinfo : EIATTR_KPARAM_INFO
	.align		4
.L_167:
        /*0008*/ 	.byte	0x04, 0x17
        /*000a*/ 	.short	(.L_169 - .L_168)
.L_168:
        /*000c*/ 	.word	0x00000000
        /*0010*/ 	.short	0x0006
        /*0012*/ 	.short	0x0024
        /*0014*/ 	.byte	0x00, 0xf0, 0x11, 0x00


	//----- nvinfo : EIATTR_KPARAM_INFO
	.align		4
.L_169:
        /*0018*/ 	.byte	0x04, 0x17
        /*001a*/ 	.short	(.L_171 - .L_170)
.L_170:
        /*001c*/ 	.word	0x00000000
        /*0020*/ 	.short	0x0005
        /*0022*/ 	.short	0x0020
        /*0024*/ 	.byte	0x00, 0xf0, 0x11, 0x00


	//----- nvinfo : EIATTR_KPARAM_INFO
	.align		4
.L_171:
        /*0028*/ 	.byte	0x04, 0x17
        /*002a*/ 	.short	(.L_173 - .L_172)
.L_172:
        /*002c*/ 	.word	0x00000000
        /*0030*/ 	.short	0x0004
        /*0032*/ 	.short	0x001c
        /*0034*/ 	.byte	0x00, 0xf0, 0x11, 0x00


	//----- nvinfo : EIATTR_KPARAM_INFO
	.align		4
.L_173:
        /*0038*/ 	.byte	0x04, 0x17
        /*003a*/ 	.short	(.L_175 - .L_174)
.L_174:
        /*003c*/ 	.word	0x00000000
        /*0040*/ 	.short	0x0003
        /*0042*/ 	.short	0x0018
        /*0044*/ 	.byte	0x00, 0xf0, 0x11, 0x00


	//----- nvinfo : EIATTR_KPARAM_INFO
	.align		4
.L_175:
        /*0048*/ 	.byte	0x04, 0x17
        /*004a*/ 	.short	(.L_177 - .L_176)
.L_176:
        /*004c*/ 	.word	0x00000000
        /*0050*/ 	.short	0x0002
        /*0052*/ 	.short	0x0010
        /*0054*/ 	.byte	0x00, 0xf5, 0x21, 0x00


	//----- nvinfo : EIATTR_KPARAM_INFO
	.align		4
.L_177:
        /*0058*/ 	.byte	0x04, 0x17
        /*005a*/ 	.short	(.L_179 - .L_178)
.L_178:
        /*005c*/ 	.word	0x00000000
        /*0060*/ 	.short	0x0001
        /*0062*/ 	.short	0x0008
        /*0064*/ 	.byte	0x00, 0xf5, 0x21, 0x00


	//----- nvinfo : EIATTR_KPARAM_INFO
	.align		4
.L_179:
        /*0068*/ 	.byte	0x04, 0x17
        /*006a*/ 	.short	(.L_181 - .L_180)
.L_180:
        /*006c*/ 	.word	0x00000000
        /*0070*/ 	.short	0x0000
        /*0072*/ 	.short	0x0000
        /*0074*/ 	.byte	0x00, 0xf5, 0x21, 0x00


	//----- nvinfo : EIATTR_SPARSE_MMA_MASK
	.align		4
.L_181:
        /*0078*/ 	.byte	0x03, 0x50
        /*007a*/ 	.short	0x0000


	//----- nvinfo : EIATTR_MAXREG_COUNT
	.align		4
        /*007c*/ 	.byte	0x03, 0x1b
        /*007e*/ 	.short	0x00ff


	//----- nvinfo : EIATTR_MERCURY_ISA_VERSION
	.align		4
        /*0080*/ 	.byte	0x03, 0x5f
        /*0082*/ 	.short	0x0101


	//----- nvinfo : EIATTR_VRC_CTA_INIT_COUNT
	.align		4
        /*0084*/ 	.byte	0x02, 0x4a
	.zero		1
	.zero		1


	//----- nvinfo : EIATTR_EXIT_INSTR_OFFSETS
	.align		4
        /*0088*/ 	.byte	0x04, 0x1c
        /*008a*/ 	.short	(.L_183 - .L_182)


	//   ....[0]....
.L_182:
        /*008c*/ 	.word	0x000000e0


	//   ....[1]....
        /*0090*/ 	.word	0x000004c0


	//----- nvinfo : EIATTR_CRS_STACK_SIZE
	.align		4
.L_183:
        /*0094*/ 	.byte	0x04, 0x1e
        /*0096*/ 	.short	(.L_185 - .L_184)
.L_184:
        /*0098*/ 	.word	0x00000000


	//----- nvinfo : EIATTR_CBANK_PARAM_SIZE
	.align		4
.L_185:
        /*009c*/ 	.byte	0x03, 0x19
        /*009e*/ 	.short	0x0028


	//----- nvinfo : EIATTR_PARAM_CBANK
	.align		4
        /*00a0*/ 	.byte	0x04, 0x0a
        /*00a2*/ 	.short	(.L_187 - .L_186)
	.align		4
.L_186:
        /*00a4*/ 	.word	index@(.nv.constant0._Z19colorizeMasksKernelPKhPK6uchar3PS1_iiii)
        /*00a8*/ 	.short	0x0380
        /*00aa*/ 	.short	0x0028


	//----- nvinfo : EIATTR_SW_WAR
	.align		4
.L_187:
        /*00ac*/ 	.byte	0x04, 0x36
        /*00ae*/ 	.short	(.L_189 - .L_188)
.L_188:
        /*00b0*/ 	.word	0x00000008
.L_189:


//--------------------- .nv.info._Z14erode5x5KernelPKhPhii --------------------------
	.section	.nv.info._Z14erode5x5KernelPKhPhii,"",@"SHT_CUDA_INFO"
	.sectionflags	@""
	.align	4


	//----- nvinfo : EIATTR_CUDA_API_VERSION
	.align		4
        /*0000*/ 	.byte	0x04, 0x37
        /*0002*/ 	.short	(.L_191 - .L_190)
.L_190:
        /*0004*/ 	.word	0x00000082


	//----- nvinfo : EIATTR_KPARAM_INFO
	.align		4
.L_191:
        /*0008*/ 	.byte	0x04, 0x17
        /*000a*/ 	.short	(.L_193 - .L_192)
.L_192:
        /*000c*/ 	.word	0x00000000
        /*0010*/ 	.short	0x0003
        /*0012*/ 	.short	0x0014
        /*0014*/ 	.byte	0x00, 0xf0, 0x11, 0x00


	//----- nvinfo : EIATTR_KPARAM_INFO
	.align		4
.L_193:
        /*0018*/ 	.byte	0x04, 0x17
        /*001a*/ 	.short	(.L_195 - .L_194)
.L_194:
        /*001c*/ 	.word	0x00000000
        /*0020*/ 	.short	0x0002
        /*0022*/ 	.short	0x0010
        /*0024*/ 	.byte	0x00, 0xf0, 0x11, 0x00


	//----- nvinfo : EIATTR_KPARAM_INFO
	.align		4
.L_195:
        /*0028*/ 	.byte	0x04, 0x17
        /*002a*/ 	.short	(.L_197 - .L_196)
.L_196:
        /*002c*/ 	.word	0x00000000
        /*0030*/ 	.short	0x0001
        /*0032*/ 	.short	0x0008
        /*0034*/ 	.byte	0x00, 0xf5, 0x21, 0x00


	//----- nvinfo : EIATTR_KPARAM_INFO
	.align		4
.L_197:
        /*0038*/ 	.byte	0x04, 0x17
        /*003a*/ 	.short	(.L_199 - .L_198)
.L_198:
        /*003c*/ 	.word	0x00000000
        /*0040*/ 	.short	0x0000
        /*0042*/ 	.short	0x0000
        /*0044*/ 	.byte	0x00, 0xf5, 0x21, 0x00


	//----- nvinfo : EIATTR_SPARSE_MMA_MASK
	.align		4
.L_199:
        /*0048*/ 	.byte	0x03, 0x50
        /*004a*/ 	.short	0x0000


	//----- nvinfo : EIATTR_MAXREG_COUNT
	.align		4
        /*004c*/ 	.byte	0x03, 0x1b
        /*004e*/ 	.short	0x00ff


	//----- nvinfo : EIATTR_MERCURY_ISA_VERSION
	.align		4
        /*0050*/ 	.byte	0x03, 0x5f
        /*0052*/ 	.short	0x0101


	//----- nvinfo : EIATTR_VRC_CTA_INIT_COUNT
	.align		4
        /*0054*/ 	.byte	0x02, 0x4a
	.zero		1
	.zero		1


	//----- nvinfo : EIATTR_EXIT_INSTR_OFFSETS
	.align		4
        /*0058*/ 	.byte	0x04, 0x1c
        /*005a*/ 	.short	(.L_201 - .L_200)


	//   ....[0]....
.L_200:
        /*005c*/ 	.word	0x000000c0


	//   ....[1]....
        /*0060*/ 	.word	0x00000ba0


	//----- nvinfo : EIATTR_CBANK_PARAM_SIZE
	.align		4
.L_201:
        /*0064*/ 	.byte	0x03, 0x19
        /*0066*/ 	.short	0x0018


	//----- nvinfo : EIATTR_PARAM_CBANK
	.align		4
        /*0068*/ 	.byte	0x04, 0x0a
        /*006a*/ 	.short	(.L_203 - .L_202)
	.align		4
.L_202:
        /*006c*/ 	.word	index@(.nv.constant0._Z14erode5x5KernelPKhPhii)
        /*0070*/ 	.short	0x0380
        /*0072*/ 	.short	0x0018


	//----- nvinfo : EIATTR_SW_WAR
	.align		4
.L_203:
        /*0074*/ 	.byte	0x04, 0x36
        /*0076*/ 	.short	(.L_205 - .L_204)
.L_204:
        /*0078*/ 	.word	0x00000008
.L_205:


//--------------------- .nv.info._Z15dilate5x5KernelPKhPhii --------------------------
	.section	.nv.info._Z15dilate5x5KernelPKhPhii,"",@"SHT_CUDA_INFO"
	.sectionflags	@""
	.align	4


	//----- nvinfo : EIATTR_CUDA_API_VERSION
	.align		4
        /*0000*/ 	.byte	0x04, 0x37
        /*0002*/ 	.short	(.L_207 - .L_206)
.L_206:
        /*0004*/ 	.word	0x00000082


	//----- nvinfo : EIATTR_KPARAM_INFO
	.align		4
.L_207:
        /*0008*/ 	.byte	0x04, 0x17
        /*000a*/ 	.short	(.L_209 - .L_208)
.L_208:
        /*000c*/ 	.word	0x00000000
        /*0010*/ 	.short	0x0003
        /*0012*/ 	.short	0x0014
        /*0014*/ 	.byte	0x00, 0xf0, 0x11, 0x00


	//----- nvinfo : EIATTR_KPARAM_INFO
	.align		4
.L_209:
        /*0018*/ 	.byte	0x04, 0x17
        /*001a*/ 	.short	(.L_211 - .L_210)
.L_210:
        /*001c*/ 	.word	0x00000000
        /*0020*/ 	.short	0x0002
        /*0022*/ 	.short	0x0010
        /*0024*/ 	.byte	0x00, 0xf0, 0x11, 0x00


	//----- nvinfo : EIATTR_KPARAM_INFO
	.align		4
.L_211:
        /*0028*/ 	.byte	0x04, 0x17
        /*002a*/ 	.short	(.L_213 - .L_212)
.L_212:
        /*002c*/ 	.word	0x00000000
        /*0030*/ 	.short	0x0001
        /*0032*/ 	.short	0x0008
        /*0034*/ 	.byte	0x00, 0xf5, 0x21, 0x00


	//----- nvinfo : EIATTR_KPARAM_INFO
	.align		4
.L_213:
        /*0038*/ 	.byte	0x04, 0x17
        /*003a*/ 	.short	(.L_215 - .L_214)
.L_214:
        /*003c*/ 	.word	0x00000000
        /*0040*/ 	.short	0x0000
        /*0042*/ 	.short	0x0000
        /*0044*/ 	.byte	0x00, 0xf5, 0x21, 0x00


	//----- nvinfo : EIATTR_SPARSE_MMA_MASK
	.align		4
.L_215:
        /*0048*/ 	.byte	0x03, 0x50
        /*004a*/ 	.short	0x0000


	//----- nvinfo : EIATTR_MAXREG_COUNT
	.align		4
        /*004c*/ 	.byte	0x03, 0x1b
        /*004e*/ 	.short	0x00ff


	//----- nvinfo : EIATTR_MERCURY_ISA_VERSION
	.align		4
        /*0050*/ 	.byte	0x03, 0x5f
        /*0052*/ 	.short	0x0101


	//----- nvinfo : EIATTR_VRC_CTA_INIT_COUNT
	.align		4
        /*0054*/ 	.byte	0x02, 0x4a
	.zero		1
	.zero		1


	//----- nvinfo : EIATTR_EXIT_INSTR_OFFSETS
	.align		4
        /*0058*/ 	.byte	0x04, 0x1c
        /*005a*/ 	.short	(.L_217 - .L_216)


	//   ....[0]....
.L_216:
        /*005c*/ 	.word	0x000000c0


	//   ....[1]....
        /*0060*/ 	.word	0x00000ae0


	//----- nvinfo : EIATTR_CBANK_PARAM_SIZE
	.align		4
.L_217:
        /*0064*/ 	.byte	0x03, 0x19
        /*0066*/ 	.short	0x0018


	//----- nvinfo : EIATTR_PARAM_CBANK
	.align		4
        /*0068*/ 	.byte	0x04, 0x0a
        /*006a*/ 	.short	(.L_219 - .L_218)
	.align		4
.L_218:
        /*006c*/ 	.word	index@(.nv.constant0._Z15dilate5x5KernelPKhPhii)
        /*0070*/ 	.short	0x0380
        /*0072*/ 	.short	0x0018


	//----- nvinfo : EIATTR_SW_WAR
	.align		4
.L_219:
        /*0074*/ 	.byte	0x04, 0x36
        /*0076*/ 	.short	(.L_221 - .L_220)
.L_220:
        /*0078*/ 	.word	0x00000008
.L_221:


//--------------------- .nv.info._Z20buildLaneMasksKernelPKiS0_PhS1_S1_ii --------------------------
	.section	.nv.info._Z20buildLaneMasksKernelPKiS0_PhS1_S1_ii,"",@"SHT_CUDA_INFO"
	.sectionflags	@""
	.align	4


	//----- nvinfo : EIATTR_CUDA_API_VERSION
	.align		4
        /*0000*/ 	.byte	0x04, 0x37
        /*0002*/ 	.short	(.L_223 - .L_222)
.L_222:
        /*0004*/ 	.word	0x00000082


	//----- nvinfo : EIATTR_KPARAM_INFO
	.align		4
.L_223:
        /*0008*/ 	.byte	0x04, 0x17
        /*000a*/ 	.short	(.L_225 - .L_224)
.L_224:
        /*000c*/ 	.word	0x00000000
        /*0010*/ 	.short	0x0006
        /*0012*/ 	.short	0x002c
        /*0014*/ 	.byte	0x00, 0xf0, 0x11, 0x00


	//----- nvinfo : EIATTR_KPARAM_INFO
	.align		4
.L_225:
        /*0018*/ 	.byte	0x04, 0x17
        /*001a*/ 	.short	(.L_227 - .L_226)
.L_226:
        /*001c*/ 	.word	0x00000000
        /*0020*/ 	.short	0x0005
        /*0022*/ 	.short	0x0028
        /*0024*/ 	.byte	0x00, 0xf0, 0x11, 0x00


	//----- nvinfo : EIATTR_KPARAM_INFO
	.align		4
.L_227:
        /*0028*/ 	.byte	0x04, 0x17
        /*002a*/ 	.short	(.L_229 - .L_228)
.L_228:
        /*002c*/ 	.word	0x00000000
        /*0030*/ 	.short	0x0004
        /*0032*/ 	.short	0x0020
        /*0034*/ 	.byte	0x00, 0xf5, 0x21, 0x00


	//----- nvinfo : EIATTR_KPARAM_INFO
	.align		4
.L_229:
        /*0038*/ 	.byte	0x04, 0x17
        /*003a*/ 	.short	(.L_231 - .L_230)
.L_230:
        /*003c*/ 	.word	0x00000000
        /*0040*/ 	.short	0x0003
        /*0042*/ 	.short	0x0018
        /*0044*/ 	.byte	0x00, 0xf5, 0x21, 0x00


	//----- nvinfo : EIATTR_KPARAM_INFO
	.align		4
.L_231:
        /*0048*/ 	.byte	0x04, 0x17
        /*004a*/ 	.short	(.L_233 - .L_232)
.L_232:
        /*004c*/ 	.word	0x00000000
        /*0050*/ 	.short	0x0002
        /*0052*/ 	.short	0x0010
        /*0054*/ 	.byte	0x00, 0xf5, 0x21, 0x00


	//----- nvinfo : EIATTR_KPARAM_INFO
	.align		4
.L_233:
        /*0058*/ 	.byte	0x04, 0x17
        /*005a*/ 	.short	(.L_235 - .L_234)
.L_234:
        /*005c*/ 	.word	0x00000000
        /*0060*/ 	.short	0x0001
        /*0062*/ 	.short	0x0008
        /*0064*/ 	.byte	0x00, 0xf5, 0x21, 0x00


	//----- nvinfo : EIATTR_KPARAM_INFO
	.align		4
.L_235:
        /*0068*/ 	.byte	0x04, 0x17
        /*006a*/ 	.short	(.L_237 - .L_236)
.L_236:
        /*006c*/ 	.word	0x00000000
        /*0070*/ 	.short	0x0000
        /*0072*/ 	.short	0x0000
        /*0074*/ 	.byte	0x00, 0xf5, 0x21, 0x00


	//----- nvinfo : EIATTR_SPARSE_MMA_MASK
	.align		4
.L_237:
        /*0078*/ 	.byte	0x03, 0x50
        /*007a*/ 	.short	0x0000


	//----- nvinfo : EIATTR_MAXREG_COUNT
	.align		4
        /*007c*/ 	.byte	0x03, 0x1b
        /*007e*/ 	.short	0x00ff


	//----- nvinfo : EIATTR_MERCURY_ISA_VERSION
	.align		4
        /*0080*/ 	.byte	0x03, 0x5f
        /*0082*/ 	.short	0x0101


	//----- nvinfo : EIATTR_VRC_CTA_INIT_COUNT
	.align		4
        /*0084*/ 	.byte	0x02, 0x4a
	.zero		1
	.zero		1


	//----- nvinfo : EIATTR_EXIT_INSTR_OFFSETS
	.align		4
        /*0088*/ 	.byte	0x04, 0x1c
        /*008a*/ 	.short	(.L_239 - .L_238)


	//   ....[0]....
.L_238:
        /*008c*/ 	.word	0x000000c0


	//   ....[1]....
        /*0090*/ 	.word	0x000002a0


	//----- nvinfo : EIATTR_CBANK_PARAM_SIZE
	.align		4
.L_239:
        /*0094*/ 	.byte	0x03, 0x19
        /*0096*/ 	.short	0x0030


	//----- nvinfo : EIATTR_PARAM_CBANK
	.align		4
        /*0098*/ 	.byte	0x04, 0x0a
        /*009a*/ 	.short	(.L_241 - .L_240)
	.align		4
.L_240:
        /*009c*/ 	.word	index@(.nv.constant0._Z20buildLaneMasksKernelPKiS0_PhS1_S1_ii)
        /*00a0*/ 	.short	0x0380
        /*00a2*/ 	.short	0x0030


	//----- nvinfo : EIATTR_SW_WAR
	.align		4
.L_241:
        /*00a4*/ 	.byte	0x04, 0x36
        /*00a6*/ 	.short	(.L_243 - .L_242)
.L_242:
        /*00a8*/ 	.word	0x00000008
.L_243:


//--------------------- .nv.info._Z26rowBoundaryDetectionKernelPKhPiS1_ii --------------------------
	.section	.nv.info._Z26rowBoundaryDetectionKernelPKhPiS1_ii,"",@"SHT_CUDA_INFO"
	.sectionflags	@""
	.align	4


	//----- nvinfo : EIATTR_CUDA_API_VERSION
	.align		4
        /*0000*/ 	.byte	0x04, 0x37
        /*0002*/ 	.short	(.L_245 - .L_244)
.L_244:
        /*0004*/ 	.word	0x00000082


	//----- nvinfo : EIATTR_KPARAM_INFO
	.align		4
.L_245:
        /*0008*/ 	.byte	0x04, 0x17
        /*000a*/ 	.short	(.L_247 - .L_246)
.L_246:
        /*000c*/ 	.word	0x00000000
        /*0010*/ 	.short	0x0004
        /*0012*/ 	.short	0x001c
        /*0014*/ 	.byte	0x00, 0xf0, 0x11, 0x00


	//----- nvinfo : EIATTR_KPARAM_INFO
	.align		4
.L_247:
        /*0018*/ 	.byte	0x04, 0x17
        /*001a*/ 	.short	(.L_249 - .L_248)
.L_248:
        /*001c*/ 	.word	0x00000000
        /*0020*/ 	.short	0x0003
        /*0022*/ 	.short	0x0018
        /*0024*/ 	.byte	0x00, 0xf0, 0x11, 0x00


	//----- nvinfo : EIATTR_KPARAM_INFO
	.align		4
.L_249:
        /*0028*/ 	.byte	0x04, 0x17
        /*002a*/ 	.short	(.L_251 - .L_250)
.L_250:
        /*002c*/ 	.word	0x00000000
        /*0030*/ 	.short	0x0002
        /*0032*/ 	.short	0x0010
        /*0034*/ 	.byte	0x00, 0xf5, 0x21, 0x00


	//----- nvinfo : EIATTR_KPARAM_INFO
	.align		4
.L_251:
        /*0038*/ 	.byte	0x04, 0x17
        /*003a*/ 	.short	(.L_253 - .L_252)
.L_252:
        /*003c*/ 	.word	0x00000000
        /*0040*/ 	.short	0x0001
        /*0042*/ 	.short	0x0008
        /*0044*/ 	.byte	0x00, 0xf5, 0x21, 0x00


	//----- nvinfo : EIATTR_KPARAM_INFO
	.align		4
.L_253:
        /*0048*/ 	.byte	0x04, 0x17
        /*004a*/ 	.short	(.L_255 - .L_254)
.L_254:
        /*004c*/ 	.word	0x00000000
        /*0050*/ 	.short	0x0000
        /*0052*/ 	.short	0x0000
        /*0054*/ 	.byte	0x00, 0xf5, 0x21, 0x00


	//----- nvinfo : EIATTR_SPARSE_MMA_MASK
	.align		4
.L_255:
        /*0058*/ 	.byte	0x03, 0x50
        /*005a*/ 	.short	0x0000


	//----- nvinfo : EIATTR_MAXREG_COUNT
	.align		4
        /*005c*/ 	.byte	0x03, 0x1b
        /*005e*/ 	.short	0x00ff


	//----- nvinfo : EIATTR_MERCURY_ISA_VERSION
	.align		4
        /*0060*/ 	.byte	0x03, 0x5f
        /*0062*/ 	.short	0x0101


	//----- nvinfo : EIATTR_VRC_CTA_INIT_COUNT
	.align		4
        /*0064*/ 	.byte	0x02, 0x4a
	.zero		1
	.zero		1


	//----- nvinfo : EIATTR_EXIT_INSTR_OFFSETS
	.align		4
        /*0068*/ 	.byte	0x04, 0x1c
        /*006a*/ 	.short	(.L_257 - .L_256)


	//   ....[0]....
.L_256:
        /*006c*/ 	.word	0x00000070


	//   ....[1]....
        /*0070*/ 	.word	0x00000e70


	//----- nvinfo : EIATTR_CBANK_PARAM_SIZE
	.align		4
.L_257:
        /*0074*/ 	.byte	0x03, 0x19
        /*0076*/ 	.short	0x0020


	//----- nvinfo : EIATTR_PARAM_CBANK
	.align		4
        /*0078*/ 	.byte	0x04, 0x0a
        /*007a*/ 	.short	(.L_259 - .L_258)
	.align		4
.L_258:
        /*007c*/ 	.word	index@(.nv.constant0._Z26rowBoundaryDetectionKernelPKhPiS1_ii)
        /*0080*/ 	.short	0x0380
        /*0082*/ 	.short	0x0020


	//----- nvinfo : EIATTR_SW_WAR
	.align		4
.L_259:
        /*0084*/ 	.byte	0x04, 0x36
        /*0086*/ 	.short	(.L_261 - .L_260)
.L_260:
        /*0088*/ 	.word	0x00000008
.L_261:


//--------------------- .nv.info._Z19orReduceMasksKernelPKhPhiii --------------------------
	.section	.nv.info._Z19orReduceMasksKernelPKhPhiii,"",@"SHT_CUDA_INFO"
	.sectionflags	@""
	.align	4


	//----- nvinfo : EIATTR_CUDA_API_VERSION
	.align		4
        /*0000*/ 	.byte	0x04, 0x37
        /*0002*/ 	.short	(.L_263 - .L_262)
.L_262:
        /*0004*/ 	.word	0x00000082


	//----- nvinfo : EIATTR_KPARAM_INFO
	.align		4
.L_263:
        /*0008*/ 	.byte	0x04, 0x17
        /*000a*/ 	.short	(.L_265 - .L_264)
.L_264:
        /*000c*/ 	.word	0x00000000
        /*0010*/ 	.short	0x0004
        /*0012*/ 	.short	0x0018
        /*0014*/ 	.byte	0x00, 0xf0, 0x11, 0x00


	//----- nvinfo : EIATTR_KPARAM_INFO
	.align		4
.L_265:
        /*0018*/ 	.byte	0x04, 0x17
        /*001a*/ 	.short	(.L_267 - .L_266)
.L_266:
        /*001c*/ 	.word	0x00000000
        /*0020*/ 	.short	0x0003
        /*0022*/ 	.short	0x0014
        /*0024*/ 	.byte	0x00, 0xf0, 0x11, 0x00


	//----- nvinfo : EIATTR_KPARAM_INFO
	.align		4
.L_267:
        /*0028*/ 	.byte	0x04, 0x17
        /*002a*/ 	.short	(.L_269 - .L_268)
.L_268:
        /*002c*/ 	.word	0x00000000
        /*0030*/ 	.short	0x0002
        /*0032*/ 	.short	0x0010
        /*0034*/ 	.byte	0x00, 0xf0, 0x11, 0x00


	//----- nvinfo : EIATTR_KPARAM_INFO
	.align		4
.L_269:
        /*0038*/ 	.byte	0x04, 0x17
        /*003a*/ 	.short	(.L_271 - .L_270)
.L_270:
        /*003c*/ 	.word	0x00000000
        /*0040*/ 	.short	0x0001
        /*0042*/ 	.short	0x0008
        /*0044*/ 	.byte	0x00, 0xf5, 0x21, 0x00


	//----- nvinfo : EIATTR_KPARAM_INFO
	.align		4
.L_271:
        /*0048*/ 	.byte	0x04, 0x17
        /*004a*/ 	.short	(.L_273 - .L_272)
.L_272:
        /*004c*/ 	.word	0x00000000
        /*0050*/ 	.short	0x0000
        /*0052*/ 	.short	0x0000
        /*0054*/ 	.byte	0x00, 0xf5, 0x21, 0x00


	//----- nvinfo : EIATTR_SPARSE_MMA_MASK
	.align		4
.L_273:
        /*0058*/ 	.byte	0x03, 0x50
        /*005a*/ 	.short	0x0000


	//----- nvinfo : EIATTR_MAXREG_COUNT
	.align		4
        /*005c*/ 	.byte	0x03, 0x1b
        /*005e*/ 	.short	0x00ff


	//----- nvinfo : EIATTR_MERCURY_ISA_VERSION
	.align		4
        /*0060*/ 	.byte	0x03, 0x5f
        /*0062*/ 	.short	0x0101


	//----- nvinfo : EIATTR_VRC_CTA_INIT_COUNT
	.align		4
        /*0064*/ 	.byte	0x02, 0x4a
	.zero		1
	.zero		1


	//----- nvinfo : EIATTR_EXIT_INSTR_OFFSETS
	.align		4
        /*0068*/ 	.byte	0x04, 0x1c
        /*006a*/ 	.short	(.L_275 - .L_274)


	//   ....[0]....
.L_274:
        /*006c*/ 	.word	0x000000d0


	//   ....[1]....
        /*0070*/ 	.word	0x00000ad0


	//----- nvinfo : EIATTR_CBANK_PARAM_SIZE
	.align		4
.L_275:
        /*0074*/ 	.byte	0x03, 0x19
        /*0076*/ 	.short	0x001c


	//----- nvinfo : EIATTR_PARAM_CBANK
	.align		4
        /*0078*/ 	.byte	0x04, 0x0a
        /*007a*/ 	.short	(.L_277 - .L_276)
	.align		4
.L_276:
        /*007c*/ 	.word	index@(.nv.constant0._Z19orReduceMasksKernelPKhPhiii)
        /*0080*/ 	.short	0x0380
        /*0082*/ 	.short	0x001c


	//----- nvinfo : EIATTR_SW_WAR
	.align		4
.L_277:
        /*0084*/ 	.byte	0x04, 0x36
        /*0086*/ 	.short	(.L_279 - .L_278)
.L_278:
        /*0088*/ 	.word	0x00000008
.L_279:


//--------------------- .nv.info._Z22sigmoidThresholdKernelPKfPhiif --------------------------
	.section	.nv.info._Z22sigmoidThresholdKernelPKfPhiif,"",@"SHT_CUDA_INFO"
	.sectionflags	@""
	.align	4


	//----- nvinfo : EIATTR_CUDA_API_VERSION
	.align		4
        /*0000*/ 	.byte	0x04, 0x37
        /*0002*/ 	.short	(.L_281 - .L_280)
.L_280:
        /*0004*/ 	.word	0x00000082


	//----- nvinfo : EIATTR_KPARAM_INFO
	.align		4
.L_281:
        /*0008*/ 	.byte	0x04, 0x17
        /*000a*/ 	.short	(.L_283 - .L_282)
.L_282:
        /*000c*/ 	.word	0x00000000
        /*0010*/ 	.short	0x0004
        /*0012*/ 	.short	0x0018
        /*0014*/ 	.byte	0x00, 0xf0, 0x11, 0x00


	//----- nvinfo : EIATTR_KPARAM_INFO
	.align		4
.L_283:
        /*0018*/ 	.byte	0x04, 0x17
        /*001a*/ 	.short	(.L_285 - .L_284)
.L_284:
        /*001c*/ 	.word	0x00000000
        /*0020*/ 	.short	0x0003
        /*0022*/ 	.short	0x0014
        /*0024*/ 	.byte	0x00, 0xf0, 0x11, 0x00


	//----- nvinfo : EIATTR_KPARAM_INFO
	.align		4
.L_285:
        /*0028*/ 	.byte	0x04, 0x17
        /*002a*/ 	.short	(.L_287 - .L_286)
.L_286:
        /*002c*/ 	.word	0x00000000
        /*0030*/ 	.short	0x0002
        /*0032*/ 	.short	0x0010
        /*0034*/ 	.byte	0x00, 0xf0, 0x11, 0x00


	//----- nvinfo : EIATTR_KPARAM_INFO
	.align		4
.L_287:
        /*0038*/ 	.byte	0x04, 0x17
        /*003a*/ 	.short	(.L_289 - .L_288)
.L_288:
        /*003c*/ 	.word	0x00000000
        /*0040*/ 	.short	0x0001
        /*0042*/ 	.short	0x0008
        /*0044*/ 	.byte	0x00, 0xf5, 0x21, 0x00


	//----- nvinfo : EIATTR_KPARAM_INFO
	.align		4
.L_289:
        /*0048*/ 	.byte	0x04, 0x17
        /*004a*/ 	.short	(.L_291 - .L_290)
.L_290:
        /*004c*/ 	.word	0x00000000
        /*0050*/ 	.short	0x0000
        /*0052*/ 	.short	0x0000
        /*0054*/ 	.byte	0x00, 0xf5, 0x21, 0x00


	//----- nvinfo : EIATTR_SPARSE_MMA_MASK
	.align		4
.L_291:
        /*0058*/ 	.byte	0x03, 0x50
        /*005a*/ 	.short	0x0000


	//----- nvinfo : EIATTR_MAXREG_COUNT
	.align		4
        /*005c*/ 	.byte	0x03, 0x1b
        /*005e*/ 	.short	0x00ff


	//----- nvinfo : EIATTR_MERCURY_ISA_VERSION
	.align		4
        /*0060*/ 	.byte	0x03, 0x5f
        /*0062*/ 	.short	0x0101


	//----- nvinfo : EIATTR_VRC_CTA_INIT_COUNT
	.align		4
        /*0064*/ 	.byte	0x02, 0x4a
	.zero		1
	.zero		1


	//----- nvinfo : EIATTR_EXIT_INSTR_OFFSETS
	.align		4
        /*0068*/ 	.byte	0x04, 0x1c
        /*006a*/ 	.short	(.L_293 - .L_292)


	//   ....[0]....
.L_292:
        /*006c*/ 	.word	0x00000090


	//   ....[1]....
        /*0070*/ 	.word	0x000002c0


	//----- nvinfo : EIATTR_CRS_STACK_SIZE
	.align		4
.L_293:
        /*0074*/ 	.byte	0x04, 0x1e
        /*0076*/ 	.short	(.L_295 - .L_294)
.L_294:
        /*0078*/ 	.word	0x00000000


	//----- nvinfo : EIATTR_CBANK_PARAM_SIZE
	.align		4
.L_295:
        /*007c*/ 	.byte	0x03, 0x19
        /*007e*/ 	.short	0x001c


	//----- nvinfo : EIATTR_PARAM_CBANK
	.align		4
        /*0080*/ 	.byte	0x04, 0x0a
        /*0082*/ 	.short	(.L_297 - .L_296)
	.align		4
.L_296:
        /*0084*/ 	.word	index@(.nv.constant0._Z22sigmoidThresholdKernelPKfPhiif)
        /*0088*/ 	.short	0x0380
        /*008a*/ 	.short	0x001c


	//----- nvinfo : EIATTR_SW_WAR
	.align		4
.L_297:
        /*008c*/ 	.byte	0x04, 0x36
        /*008e*/ 	.short	(.L_299 - .L_298)
.L_298:
        /*0090*/ 	.word	0x00000008
.L_299:


//--------------------- .nv.info._Z33resizePrototypesKernelChannelLastPKfPfiiiii --------------------------
	.section	.nv.info._Z33resizePrototypesKernelChannelLastPKfPfiiiii,"",@"SHT_CUDA_INFO"
	.sectionflags	@""
	.align	4


	//----- nvinfo : EIATTR_CUDA_API_VERSION
	.align		4
        /*0000*/ 	.byte	0x04, 0x37
        /*0002*/ 	.short	(.L_301 - .L_300)
.L_300:
        /*0004*/ 	.word	0x00000082


	//----- nvinfo : EIATTR_KPARAM_INFO
	.align		4
.L_301:
        /*0008*/ 	.byte	0x04, 0x17
        /*000a*/ 	.short	(.L_303 - .L_302)
.L_302:
        /*000c*/ 	.word	0x00000000
        /*0010*/ 	.short	0x0006
        /*0012*/ 	.short	0x0020
        /*0014*/ 	.byte	0x00, 0xf0, 0x11, 0x00


	//----- nvinfo : EIATTR_KPARAM_INFO
	.align		4
.L_303:
        /*0018*/ 	.byte	0x04, 0x17
        /*001a*/ 	.short	(.L_305 - .L_304)
.L_304:
        /*001c*/ 	.word	0x00000000
        /*0020*/ 	.short	0x0005
        /*0022*/ 	.short	0x001c
        /*0024*/ 	.byte	0x00, 0xf0, 0x11, 0x00


	//----- nvinfo : EIATTR_KPARAM_INFO
	.align		4
.L_305:
        /*0028*/ 	.byte	0x04, 0x17
        /*002a*/ 	.short	(.L_307 - .L_306)
.L_306:
        /*002c*/ 	.word	0x00000000
        /*0030*/ 	.short	0x0004
        /*0032*/ 	.short	0x0018
        /*0034*/ 	.byte	0x00, 0xf0, 0x11, 0x00


	//----- nvinfo : EIATTR_KPARAM_INFO
	.align		4
.L_307:
        /*0038*/ 	.byte	0x04, 0x17
        /*003a*/ 	.short	(.L_309 - .L_308)
.L_308:
        /*003c*/ 	.word	0x00000000
        /*0040*/ 	.short	0x0003
        /*0042*/ 	.short	0x0014
        /*0044*/ 	.byte	0x00, 0xf0, 0x11, 0x00


	//----- nvinfo : EIATTR_KPARAM_INFO
	.align		4
.L_309:
        /*0048*/ 	.byte	0x04, 0x17
        /*004a*/ 	.short	(.L_311 - .L_310)
.L_310:
        /*004c*/ 	.word	0x00000000
        /*0050*/ 	.short	0x0002
        /*0052*/ 	.short	0x0010
        /*0054*/ 	.byte	0x00, 0xf0, 0x11, 0x00


	//----- nvinfo : EIATTR_KPARAM_INFO
	.align		4
.L_311:
        /*0058*/ 	.byte	0x04, 0x17
        /*005a*/ 	.short	(.L_313 - .L_312)
.L_312:
        /*005c*/ 	.word	0x00000000
        /*0060*/ 	.short	0x0001
        /*0062*/ 	.short	0x0008
        /*0064*/ 	.byte	0x00, 0xf5, 0x21, 0x00


	//----- nvinfo : EIATTR_KPARAM_INFO
	.align		4
.L_313:
        /*0068*/ 	.byte	0x04, 0x17
        /*006a*/ 	.short	(.L_315 - .L_314)
.L_314:
        /*006c*/ 	.word	0x00000000
        /*0070*/ 	.short	0x0000
        /*0072*/ 	.short	0x0000
        /*0074*/ 	.byte	0x00, 0xf5, 0x21, 0x00


	//----- nvinfo : EIATTR_SPARSE_MMA_MASK
	.align		4
.L_315:
        /*0078*/ 	.byte	0x03, 0x50
        /*007a*/ 	.short	0x0000


	//----- nvinfo : EIATTR_MAXREG_COUNT
	.align		4
        /*007c*/ 	.byte	0x03, 0x1b
        /*007e*/ 	.short	0x00ff


	//----- nvinfo : EIATTR_MERCURY_ISA_VERSION
	.align		4
        /*0080*/ 	.byte	0x03, 0x5f
        /*0082*/ 	.short	0x0101


	//----- nvinfo : EIATTR_VRC_CTA_INIT_COUNT
	.align		4
        /*0084*/ 	.byte	0x02, 0x4a
	.zero		1
	.zero		1


	//----- nvinfo : EIATTR_EXIT_INSTR_OFFSETS
	.align		4
        /*0088*/ 	.byte	0x04, 0x1c
        /*008a*/ 	.short	(.L_317 - .L_316)


	//   ....[0]....
.L_316:
        /*008c*/ 	.word	0x00000100


	//   ....[1]....
        /*0090*/ 	.word	0x00000740


	//----- nvinfo : EIATTR_CRS_STACK_SIZE
	.align		4
.L_317:
        /*0094*/ 	.byte	0x04, 0x1e
        /*0096*/ 	.short	(.L_319 - .L_318)
.L_318:
        /*0098*/ 	.word	0x00000000


	//----- nvinfo : EIATTR_CBANK_PARAM_SIZE
	.align		4
.L_319:
        /*009c*/ 	.byte	0x03, 0x19
        /*009e*/ 	.short	0x0024


	//----- nvinfo : EIATTR_PARAM_CBANK
	.align		4
        /*00a0*/ 	.byte	0x04, 0x0a
        /*00a2*/ 	.short	(.L_321 - .L_320)
	.align		4
.L_320:
        /*00a4*/ 	.word	index@(.nv.constant0._Z33resizePrototypesKernelChannelLastPKfPfiiiii)
        /*00a8*/ 	.short	0x0380
        /*00aa*/ 	.short	0x0024


	//----- nvinfo : EIATTR_SW_WAR
	.align		4
.L_321:
        /*00ac*/ 	.byte	0x04, 0x36
        /*00ae*/ 	.short	(.L_323 - .L_322)
.L_322:
        /*00b0*/ 	.word	0x00000008
.L_323:


//--------------------- .nv.info._Z34resizePrototypesKernelChannelFirstPKfPfiiiii --------------------------
	.section	.nv.info._Z34resizePrototypesKernelChannelFirstPKfPfiiiii,"",@"SHT_CUDA_INFO"
	.sectionflags	@""
	.align	4


	//----- nvinfo : EIATTR_CUDA_API_VERSION
	.align		4
        /*0000*/ 	.byte	0x04, 0x37
        /*0002*/ 	.short	(.L_325 - .L_324)
.L_324:
        /*0004*/ 	.word	0x00000082


	//----- nvinfo : EIATTR_KPARAM_INFO
	.align		4
.L_325:
        /*0008*/ 	.byte	0x04, 0x17
        /*000a*/ 	.short	(.L_327 - .L_326)
.L_326:
        /*000c*/ 	.word	0x00000000
        /*0010*/ 	.short	0x0006
        /*0012*/ 	.short	0x0020
        /*0014*/ 	.byte	0x00, 0xf0, 0x11, 0x00


	//----- nvinfo : EIATTR_KPARAM_INFO
	.align		4
.L_327:
        /*0018*/ 	.byte	0x04, 0x17
        /*001a*/ 	.short	(.L_329 - .L_328)
.L_328:
        /*001c*/ 	.word	0x00000000
        /*0020*/ 	.short	0x0005
        /*0022*/ 	.short	0x001c
        /*0024*/ 	.byte	0x00, 0xf0, 0x11, 0x00


	//----- nvinfo : EIATTR_KPARAM_INFO
	.align		4
.L_329:
        /*0028*/ 	.byte	0x04, 0x17
        /*002a*/ 	.short	(.L_331 - .L_330)
.L_330:
        /*002c*/ 	.word	0x00000000
        /*0030*/ 	.short	0x0004
        /*0032*/ 	.short	0x0018
        /*0034*/ 	.byte	0x00, 0xf0, 0x11, 0x00


	//----- nvinfo : EIATTR_KPARAM_INFO
	.align		4
.L_331:
        /*0038*/ 	.byte	0x04, 0x17
        /*003a*/ 	.short	(.L_333 - .L_332)
.L_332:
        /*003c*/ 	.word	0x00000000
        /*0040*/ 	.short	0x0003
        /*0042*/ 	.short	0x0014
        /*0044*/ 	.byte	0x00, 0xf0, 0x11, 0x00


	//----- nvinfo : EIATTR_KPARAM_INFO
	.align		4
.L_333:
        /*0048*/ 	.byte	0x04, 0x17
        /*004a*/ 	.short	(.L_335 - .L_334)
.L_334:
        /*004c*/ 	.word	0x00000000
        /*0050*/ 	.short	0x0002
        /*0052*/ 	.short	0x0010
        /*0054*/ 	.byte	0x00, 0xf0, 0x11, 0x00


	//----- nvinfo : EIATTR_KPARAM_INFO
	.align		4
.L_335:
        /*0058*/ 	.byte	0x04, 0x17
        /*005a*/ 	.short	(.L_337 - .L_336)
.L_336:
        /*005c*/ 	.word	0x00000000
        /*0060*/ 	.short	0x0001
        /*0062*/ 	.short	0x0008
        /*0064*/ 	.byte	0x00, 0xf5, 0x21, 0x00


	//----- nvinfo : EIATTR_KPARAM_INFO
	.align		4
.L_337:
        /*0068*/ 	.byte	0x04, 0x17
        /*006a*/ 	.short	(.L_339 - .L_338)
.L_338:
        /*006c*/ 	.word	0x00000000
        /*0070*/ 	.short	0x0000
        /*0072*/ 	.short	0x0000
        /*0074*/ 	.byte	0x00, 0xf5, 0x21, 0x00


	//----- nvinfo : EIATTR_SPARSE_MMA_MASK
	.align		4
.L_339:
        /*0078*/ 	.byte	0x03, 0x50
        /*007a*/ 	.short	0x0000


	//----- nvinfo : EIATTR_MAXREG_COUNT
	.align		4
        /*007c*/ 	.byte	0x03, 0x1b
        /*007e*/ 	.short	0x00ff


	//----- nvinfo : EIATTR_MERCURY_ISA_VERSION
	.align		4
        /*0080*/ 	.byte	0x03, 0x5f
        /*0082*/ 	.short	0x0101


	//----- nvinfo : EIATTR_VRC_CTA_INIT_COUNT
	.align		4
        /*0084*/ 	.byte	0x02, 0x4a
	.zero		1
	.zero		1


	//----- nvinfo : EIATTR_EXIT_INSTR_OFFSETS
	.align		4
        /*0088*/ 	.byte	0x04, 0x1c
        /*008a*/ 	.short	(.L_341 - .L_340)


	//   ....[0]....
.L_340:
        /*008c*/ 	.word	0x00000100


	//   ....[1]....
        /*0090*/ 	.word	0x00000730


	//----- nvinfo : EIATTR_CRS_STACK_SIZE
	.align		4
.L_341:
        /*0094*/ 	.byte	0x04, 0x1e
        /*0096*/ 	.short	(.L_343 - .L_342)
.L_342:
        /*0098*/ 	.word	0x00000000


	//----- nvinfo : EIATTR_CBANK_PARAM_SIZE
	.align		4
.L_343:
        /*009c*/ 	.byte	0x03, 0x19
        /*009e*/ 	.short	0x0024


	//----- nvinfo : EIATTR_PARAM_CBANK
	.align		4
        /*00a0*/ 	.byte	0x04, 0x0a
        /*00a2*/ 	.short	(.L_345 - .L_344)
	.align		4
.L_344:
        /*00a4*/ 	.word	index@(.nv.constant0._Z34resizePrototypesKernelChannelFirstPKfPfiiiii)
        /*00a8*/ 	.short	0x0380
        /*00aa*/ 	.short	0x0024


	//----- nvinfo : EIATTR_SW_WAR
	.align		4
.L_345:
        /*00ac*/ 	.byte	0x04, 0x36
        /*00ae*/ 	.short	(.L_347 - .L_346)
.L_346:
        /*00b0*/ 	.word	0x00000008
.L_347:


//--------------------- .nv.info._Z21preprocessImageKernelPKhPfiiiifffffff --------------------------
	.section	.nv.info._Z21preprocessImageKernelPKhPfiiiifffffff,"",@"SHT_CUDA_INFO"
	.sectionflags	@""
	.align	4


	//----- nvinfo : EIATTR_CUDA_API_VERSION
	.align		4
        /*0000*/ 	.byte	0x04, 0x37
        /*0002*/ 	.short	(.L_349 - .L_348)
.L_348:
        /*0004*/ 	.word	0x00000082


	//----- nvinfo : EIATTR_KPARAM_INFO
	.align		4
.L_349:
        /*0008*/ 	.byte	0x04, 0x17
        /*000a*/ 	.short	(.L_351 - .L_350)
.L_350:
        /*000c*/ 	.word	0x00000000
        /*0010*/ 	.short	0x000c
        /*0012*/ 	.short	0x0038
        /*0014*/ 	.byte	0x00, 0xf0, 0x11, 0x00


	//----- nvinfo : EIATTR_KPARAM_INFO
	.align		4
.L_351:
        /*0018*/ 	.byte	0x04, 0x17
        /*001a*/ 	.short	(.L_353 - .L_352)
.L_352:
        /*001c*/ 	.word	0x00000000
        /*0020*/ 	.short	0x000b
        /*0022*/ 	.short	0x0034
        /*0024*/ 	.byte	0x00, 0xf0, 0x11, 0x00


	//----- nvinfo : EIATTR_KPARAM_INFO
	.align		4
.L_353:
        /*0028*/ 	.byte	0x04, 0x17
        /*002a*/ 	.short	(.L_355 - .L_354)
.L_354:
        /*002c*/ 	.word	0x00000000
        /*0030*/ 	.short	0x000a
        /*0032*/ 	.short	0x0030
        /*0034*/ 	.byte	0x00, 0xf0, 0x11, 0x00


	//----- nvinfo : EIATTR_KPARAM_INFO
	.align		4
.L_355:
        /*0038*/ 	.byte	0x04, 0x17
        /*003a*/ 	.short	(.L_357 - .L_356)
.L_356:
        /*003c*/ 	.word	0x00000000
        /*0040*/ 	.short	0x0009
        /*0042*/ 	.short	0x002c
        /*0044*/ 	.byte	0x00, 0xf0, 0x11, 0x00


	//----- nvinfo : EIATTR_KPARAM_INFO
	.align		4
.L_357:
        /*0048*/ 	.byte	0x04, 0x17
        /*004a*/ 	.short	(.L_359 - .L_358)
.L_358:
        /*004c*/ 	.word	0x00000000
        /*0050*/ 	.short	0x0008
        /*0052*/ 	.short	0x0028
        /*0054*/ 	.byte	0x00, 0xf0, 0x11, 0x00


	//----- nvinfo : EIATTR_KPARAM_INFO
	.align		4
.L_359:
        /*0058*/ 	.byte	0x04, 0x17
        /*005a*/ 	.short	(.L_361 - .L_360)
.L_360:
        /*005c*/ 	.word	0x00000000
        /*0060*/ 	.short	0x0007
        /*0062*/ 	.short	0x0024
        /*0064*/ 	.byte	0x00, 0xf0, 0x11, 0x00


	//----- nvinfo : EIATTR_KPARAM_INFO
	.align		4
.L_361:
        /*0068*/ 	.byte	0x04, 0x17
        /*006a*/ 	.short	(.L_363 - .L_362)
.L_362:
        /*006c*/ 	.word	0x00000000
        /*0070*/ 	.short	0x0006
        /*0072*/ 	.short	0x0020
        /*0074*/ 	.byte	0x00, 0xf0, 0x11, 0x00


	//----- nvinfo : EIATTR_KPARAM_INFO
	.align		4
.L_363:
        /*0078*/ 	.byte	0x04, 0x17
        /*007a*/ 	.short	(.L_365 - .L_364)
.L_364:
        /*007c*/ 	.word	0x00000000
        /*0080*/ 	.short	0x0005
        /*0082*/ 	.short	0x001c
        /*0084*/ 	.byte	0x00, 0xf0, 0x11, 0x00


	//----- nvinfo : EIATTR_KPARAM_INFO
	.align		4
.L_365:
        /*0088*/ 	.byte	0x04, 0x17
        /*008a*/ 	.short	(.L_367 - .L_366)
.L_366:
        /*008c*/ 	.word	0x00000000
        /*0090*/ 	.short	0x0004
        /*0092*/ 	.short	0x0018
        /*0094*/ 	.byte	0x00, 0xf0, 0x11, 0x00


	//----- nvinfo : EIATTR_KPARAM_INFO
	.align		4
.L_367:
        /*0098*/ 	.byte	0x04, 0x17
        /*009a*/ 	.short	(.L_369 - .L_368)
.L_368:
        /*009c*/ 	.word	0x00000000
        /*00a0*/ 	.short	0x0003
        /*00a2*/ 	.short	0x0014
        /*00a4*/ 	.byte	0x00, 0xf0, 0x11, 0x00


	//----- nvinfo : EIATTR_KPARAM_INFO
	.align		4
.L_369:
        /*00a8*/ 	.byte	0x04, 0x17
        /*00aa*/ 	.short	(.L_371 - .L_370)
.L_370:
        /*00ac*/ 	.word	0x00000000
        /*00b0*/ 	.short	0x0002
        /*00b2*/ 	.short	0x0010
        /*00b4*/ 	.byte	0x00, 0xf0, 0x11, 0x00


	//----- nvinfo : EIATTR_KPARAM_INFO
	.align		4
.L_371:
        /*00b8*/ 	.byte	0x04, 0x17
        /*00ba*/ 	.short	(.L_373 - .L_372)
.L_372:
        /*00bc*/ 	.word	0x00000000
        /*00c0*/ 	.short	0x0001
        /*00c2*/ 	.short	0x0008
        /*00c4*/ 	.byte	0x00, 0xf5, 0x21, 0x00


	//----- nvinfo : EIATTR_KPARAM_INFO
	.align		4
.L_373:
        /*00c8*/ 	.byte	0x04, 0x17
        /*00ca*/ 	.short	(.L_375 - .L_374)
.L_374:
        /*00cc*/ 	.word	0x00000000
        /*00d0*/ 	.short	0x0000
        /*00d2*/ 	.short	0x0000
        /*00d4*/ 	.byte	0x00, 0xf5, 0x21, 0x00


	//----- nvinfo : EIATTR_SPARSE_MMA_MASK
	.align		4
.L_375:
        /*00d8*/ 	.byte	0x03, 0x50
        /*00da*/ 	.short	0x0000


	//----- nvinfo : EIATTR_MAXREG_COUNT
	.align		4
        /*00dc*/ 	.byte	0x03, 0x1b
        /*00de*/ 	.short	0x00ff


	//----- nvinfo : EIATTR_MERCURY_ISA_VERSION
	.align		4
        /*00e0*/ 	.byte	0x03, 0x5f
        /*00e2*/ 	.short	0x0101


	//----- nvinfo : EIATTR_VRC_CTA_INIT_COUNT
	.align		4
        /*00e4*/ 	.byte	0x02, 0x4a
	.zero		1
	.zero		1


	//----- nvinfo : EIATTR_EXIT_INSTR_OFFSETS
	.align		4
        /*00e8*/ 	.byte	0x04, 0x1c
        /*00ea*/ 	.short	(.L_377 - .L_376)


	//   ....[0]....
.L_376:
        /*00ec*/ 	.word	0x000000c0


	//   ....[1]....
        /*00f0*/ 	.word	0x000005e0


	//----- nvinfo : EIATTR_CRS_STACK_SIZE
	.align		4
.L_377:
        /*00f4*/ 	.byte	0x04, 0x1e
        /*00f6*/ 	.short	(.L_379 - .L_378)
.L_378:
        /*00f8*/ 	.word	0x00000000


	//----- nvinfo : EIATTR_CBANK_PARAM_SIZE
	.align		4
.L_379:
        /*00fc*/ 	.byte	0x03, 0x19
        /*00fe*/ 	.short	0x003c


	//----- nvinfo : EIATTR_PARAM_CBANK
	.align		4
        /*0100*/ 	.byte	0x04, 0x0a
        /*0102*/ 	.short	(.L_381 - .L_380)
	.align		4
.L_380:
        /*0104*/ 	.word	index@(.nv.constant0._Z21preprocessImageKernelPKhPfiiiifffffff)
        /*0108*/ 	.short	0x0380
        /*010a*/ 	.short	0x003c


	//----- nvinfo : EIATTR_SW_WAR
	.align		4
.L_381:
        /*010c*/ 	.byte	0x04, 0x36
        /*010e*/ 	.short	(.L_383 - .L_382)
.L_382:
        /*0110*/ 	.word	0x00000008
.L_383:


//--------------------- .nv.callgraph             --------------------------
	.section	.nv.callgraph,"",@"SHT_CUDA_CALLGRAPH"
	.align	4
	.sectionentsize	8
	.align		4
        /*0000*/ 	.word	0x00000000
	.align		4
        /*0004*/ 	.word	0xffffffff
	.align		4
        /*0008*/ 	.word	index@(_Z26validateTensorAccessKernelPKfPfiii)
	.align		4
        /*000c*/ 	.word	index@(vprintf)
	.align		4
        /*0010*/ 	.word	0x00000000
	.align		4
        /*0014*/ 	.word	0xfffffffe
	.align		4
        /*0018*/ 	.word	0x00000000
	.align		4
        /*001c*/ 	.word	0xfffffffd
	.align		4
        /*0020*/ 	.word	0x00000000
	.align		4
        /*0024*/ 	.word	0xfffffffc


//--------------------- .nv.constant4             --------------------------
	.section	.nv.constant4,"a",@progbits
	.align	8
	.align		8
.nv.constant4:
        /*0000*/ 	.dword	_ZN34_INTERNAL_9325342d_4_k_cu_432bf25b4cuda3std3__45__cpo5beginE
	.align		8
        /*0008*/ 	.dword	_ZN34_INTERNAL_9325342d_4_k_cu_432bf25b4cuda3std3__45__cpo3endE
	.align		8
        /*0010*/ 	.dword	_ZN34_INTERNAL_9325342d_4_k_cu_432bf25b4cuda3std3__45__cpo6cbeginE
	.align		8
        /*0018*/ 	.dword	_ZN34_INTERNAL_9325342d_4_k_cu_432bf25b4cuda3std3__45__cpo4cendE
	.align		8
        /*0020*/ 	.dword	_ZN34_INTERNAL_9325342d_4_k_cu_432bf25b4cuda3std3__45__cpo6rbeginE
	.align		8
        /*0028*/ 	.dword	_ZN34_INTERNAL_9325342d_4_k_cu_432bf25b4cuda3std3__45__cpo4rendE
	.align		8
        /*0030*/ 	.dword	_ZN34_INTERNAL_9325342d_4_k_cu_432bf25b4cuda3std3__45__cpo7crbeginE
	.align		8
        /*0038*/ 	.dword	_ZN34_INTERNAL_9325342d_4_k_cu_432bf25b4cuda3std3__45__cpo5crendE
	.align		8
        /*0040*/ 	.dword	_ZN34_INTERNAL_9325342d_4_k_cu_432bf25b4cuda3std3__436_GLOBAL__N__9325342d_4_k_cu_432bf25b6ignoreE
	.align		8
        /*0048*/ 	.dword	_ZN34_INTERNAL_9325342d_4_k_cu_432bf25b4cuda3std3__419piecewise_constructE
	.align		8
        /*0050*/ 	.dword	_ZN34_INTERNAL_9325342d_4_k_cu_432bf25b4cuda3std3__48in_placeE
	.align		8
        /*0058*/ 	.dword	_ZN34_INTERNAL_9325342d_4_k_cu_432bf25b4cuda3std3__420unreachable_sentinelE
	.align		8
        /*0060*/ 	.dword	_ZN34_INTERNAL_9325342d_4_k_cu_432bf25b4cuda3std3__47nulloptE
	.align		8
        /*0068*/ 	.dword	_ZN34_INTERNAL_9325342d_4_k_cu_432bf25b4cuda3std6ranges3__45__cpo4swapE
	.align		8
        /*0070*/ 	.dword	_ZN34_INTERNAL_9325342d_4_k_cu_432bf25b4cuda3std6ranges3__45__cpo9iter_moveE
	.align		8
        /*0078*/ 	.dword	_ZN34_INTERNAL_9325342d_4_k_cu_432bf25b4cuda3std6ranges3__45__cpo5beginE
	.align		8
        /*0080*/ 	.dword	_ZN34_INTERNAL_9325342d_4_k_cu_432bf25b4cuda3std6ranges3__45__cpo3endE
	.align		8
        /*0088*/ 	.dword	_ZN34_INTERNAL_9325342d_4_k_cu_432bf25b4cuda3std6ranges3__45__cpo6cbeginE
	.align		8
        /*0090*/ 	.dword	_ZN34_INTERNAL_9325342d_4_k_cu_432bf25b4cuda3std6ranges3__45__cpo4cendE
	.align		8
        /*0098*/ 	.dword	_ZN34_INTERNAL_9325342d_4_k_cu_432bf25b4cuda3std6ranges3__45__cpo7advanceE
	.align		8
        /*00a0*/ 	.dword	_ZN34_INTERNAL_9325342d_4_k_cu_432bf25b4cuda3std6ranges3__45__cpo9iter_swapE
	.align		8
        /*00a8*/ 	.dword	_ZN34_INTERNAL_9325342d_4_k_cu_432bf25b4cuda3std6ranges3__45__cpo4nextE
	.align		8
        /*00b0*/ 	.dword	_ZN34_INTERNAL_9325342d_4_k_cu_432bf25b4cuda3std6ranges3__45__cpo4prevE
	.align		8
        /*00b8*/ 	.dword	_ZN34_INTERNAL_9325342d_4_k_cu_432bf25b4cuda3std6ranges3__45__cpo4dataE
	.align		8
        /*00c0*/ 	.dword	_ZN34_INTERNAL_9325342d_4_k_cu_432bf25b4cuda3std6ranges3__45__cpo5cdataE
	.align		8
        /*00c8*/ 	.dword	_ZN34_INTERNAL_9325342d_4_k_cu_432bf25b4cuda3std6ranges3__45__cpo4sizeE
	.align		8
        /*00d0*/ 	.dword	_ZN34_INTERNAL_9325342d_4_k_cu_432bf25b4cuda3std6ranges3__45__cpo5ssizeE
	.align		8
        /*00d8*/ 	.dword	_ZN34_INTERNAL_9325342d_4_k_cu_432bf25b4cuda3std6ranges3__45__cpo8distanceE
	.align		8
        /*00e0*/ 	.dword	_ZN34_INTERNAL_9325342d_4_k_cu_432bf25b6thrust24THRUST_300001_SM_1000_NS6system6detail10sequential3seqE
	.align		8
        /*00e8*/ 	.dword	$str
	.align		8
        /*00f0*/ 	.dword	vprintf


//--------------------- .text._ZN3cub18CUB_300001_SM_10006detail11EmptyKernelIvEEvv --------------------------
	.section	.text._ZN3cub18CUB_300001_SM_10006detail11EmptyKernelIvEEvv,"ax",@progbits
	.align	128
        .global         _ZN3cub18CUB_300001_SM_10006detail11EmptyKernelIvEEvv
        .type           _ZN3cub18CUB_300001_SM_10006detail11EmptyKernelIvEEvv,@function
        .size           _ZN3cub18CUB_300001_SM_10006detail11EmptyKernelIvEEvv,(.L_x_89 - _ZN3cub18CUB_300001_SM_10006detail11EmptyKernelIvEEvv)
        .other          _ZN3cub18CUB_300001_SM_10006detail11EmptyKernelIvEEvv,@"STO_CUDA_ENTRY STV_DEFAULT"
_ZN3cub18CUB_300001_SM_10006detail11EmptyKernelIvEEvv:
.text._ZN3cub18CUB_300001_SM_10006detail11EmptyKernelIvEEvv:
[----:B------:R-:W-:Y:S01]  /*0000*/  LDC R1, c[0x0][0x37c] ;  /* 0x0000df00ff017b82 */ /* 0x000fe20000000800 */
[----:B------:R-:W-:Y:S05]  /*0010*/  EXIT ;  /* 0x000000000000794d */ /* 0x000fea0003800000 */
.L_x_0:
[----:B------:R-:W-:-:S00]  /*0020*/  BRA `(.L_x_0) ;  /* 0xfffffffc00fc7947 */ /* 0x000fc0000383ffff */
[----:B------:R-:W-:-:S00]  /*0030*/  NOP ;  /* 0x0000000000007918 */ /* 0x000fc00000000000 */
        /* <DEDUP_REMOVED lines=12> */
.L_x_89:


//--------------------- .text.maxCombineKernel    --------------------------
	.section	.text.maxCombineKernel,"ax",@progbits
	.align	128
        .global         maxCombineKernel
        .type           maxCombineKernel,@function
        .size           maxCombineKernel,(.L_x_90 - maxCombineKernel)
        .other          maxCombineKernel,@"STO_CUDA_ENTRY STV_DEFAULT"
maxCombineKernel:
.text.maxCombineKernel:
[----:B------:R-:W-:Y:S01]  /*0000*/  LDC R1, c[0x0][0x37c] ;  /* 0x0000df00ff017b82 */ /* 0x000fe20000000800 */
[----:B------:R-:W0:Y:S07]  /*0010*/  S2R R0, SR_TID.Y ;  /* 0x0000000000007919 */ /* 0x000e2e0000002200 */
[----:B------:R-:W1:Y:S01]  /*0020*/  LDC R2, c[0x0][0x360] ;  /* 0x0000d800ff027b82 */ /* 0x000e620000000800 */
[----:B------:R-:W2:Y:S01]  /*0030*/  LDCU.64 UR6, c[0x0][0x3a0] ;  /* 0x00007400ff0677ac */ /* 0x000ea20008000a00 */
[----:B------:R-:W1:Y:S06]  /*0040*/  S2R R3, SR_TID.X ;  /* 0x0000000000037919 */ /* 0x000e6c0000002100 */
[----:B------:R-:W0:Y:S08]  /*0050*/  S2UR UR5, SR_CTAID.Y ;  /* 0x00000000000579c3 */ /* 0x000e300000002600 */
[----:B------:R-:W0:Y:S08]  /*0060*/  LDC R7, c[0x0][0x364] ;  /* 0x0000d900ff077b82 */ /* 0x000e300000000800 */
[----:B------:R-:W1:Y:S01]  /*0070*/  S2UR UR4, SR_CTAID.X ;  /* 0x00000000000479c3 */ /* 0x000e620000002500 */
[----:B0-----:R-:W-:-:S05]  /*0080*/  IMAD R7, R7, UR5, R0 ;  /* 0x0000000507077c24 */ /* 0x001fca000f8e0200 */
[----:B--2---:R-:W-:Y:S01]  /*0090*/  ISETP.GE.U32.AND P0, PT, R7, UR7, PT ;  /* 0x0000000707007c0c */ /* 0x004fe2000bf06070 */
[----:B-1----:R-:W-:-:S05]  /*00a0*/  IMAD R2, R2, UR4, R3 ;  /* 0x0000000402027c24 */ /* 0x002fca000f8e0203 */
[----:B------:R-:W-:-:S13]  /*00b0*/  ISETP.GE.U32.OR P0, PT, R2, UR6, P0 ;  /* 0x0000000602007c0c */ /* 0x000fda0008706470 */
[----:B------:R-:W-:Y:S05]  /*00c0*/  @P0 EXIT ;  /* 0x000000000000094d */ /* 0x000fea0003800000 */
[----:B------:R-:W0:Y:S01]  /*00d0*/  LDCU.128 UR12, c[0x0][0x390] ;  /* 0x00007200ff0c77ac */ /* 0x000e220008000c00 */
[--C-:B------:R-:W-:Y:S01]  /*00e0*/  SHF.R.S32.HI R3, RZ, 0x1f, R2.reuse ;  /* 0x0000001fff037819 */ /* 0x100fe20000011402 */
[----:B------:R-:W1:Y:S01]  /*00f0*/  LDCU.128 UR8, c[0x0][0x380] ;  /* 0x00007000ff0877ac */ /* 0x000e620008000c00 */
[----:B------:R-:W2:Y:S01]  /*0100*/  LDCU.64 UR4, c[0x0][0x358] ;  /* 0x00006b00ff0477ac */ /* 0x000ea20008000a00 */
[----:B0-----:R-:W-:-:S04]  /*0110*/  IMAD.WIDE.U32 R4, R7, UR14, R2 ;  /* 0x0000000e07047c25 */ /* 0x001fc8000f8e0002 */
[----:B-1----:R-:W-:Y:S01]  /*0120*/  IMAD.WIDE.U32 R2, R7, UR10, R2 ;  /* 0x0000000a07027c25 */ /* 0x002fe2000f8e0002 */
[----:B------:R-:W-:-:S03]  /*0130*/  IADD3 R4, P1, PT, R4, UR12, RZ ;  /* 0x0000000c04047c10 */ /* 0x000fc6000ff3e0ff */
[C---:B------:R-:W-:Y:S01]  /*0140*/  IMAD R0, R7.reuse, UR15, R5 ;  /* 0x0000000f07007c24 */ /* 0x040fe2000f8e0205 */
[----:B------:R-:W-:Y:S01]  /*0150*/  IADD3 R2, P0, PT, R2, UR8, RZ ;  /* 0x0000000802027c10 */ /* 0x000fe2000ff1e0ff */
[----:B------:R-:W-:-:S03]  /*0160*/  IMAD R7, R7, UR11, R3 ;  /* 0x0000000b07077c24 */ /* 0x000fc6000f8e0203 */
[----:B------:R-:W-:Y:S02]  /*0170*/  IADD3.X R5, PT, PT, R0, UR13, RZ, P1, !PT ;  /* 0x0000000d00057c10 */ /* 0x000fe40008ffe4ff */
[----:B------:R-:W-:-:S03]  /*0180*/  IADD3.X R3, PT, PT, R7, UR9, RZ, P0, !PT ;  /* 0x0000000907037c10 */ /* 0x000fc600087fe4ff */
[----:B--2---:R-:W2:Y:S04]  /*0190*/  LDG.E.U8 R4, desc[UR4][R4.64] ;  /* 0x0000000404047981 */ /* 0x004ea8000c1e1100 */
[----:B------:R-:W2:Y:S02]  /*01a0*/  LDG.E.U8 R0, desc[UR4][R2.64] ;  /* 0x0000000402007981 */ /* 0x000ea4000c1e1100 */
[----:B--2---:R-:W-:-:S05]  /*01b0*/  VIMNMX.U16x2 R0, PT, PT, R0, R4, !PT ;  /* 0x0000000400007248 */ /* 0x004fca0007fe0200 */
[----:B------:R-:W-:Y:S01]  /*01c0*/  STG.E.U8 desc[UR4][R2.64], R0 ;  /* 0x0000000002007986 */ /* 0x000fe2000c101104 */
[----:B------:R-:W-:Y:S05]  /*01d0*/  EXIT ;  /* 0x000000000000794d */ /* 0x000fea0003800000 */
.L_x_1:
        /* <DEDUP_REMOVED lines=10> */
.L_x_90:


//--------------------- .text._Z26validateTensorAccessKernelPKfPfiii --------------------------
	.section	.text._Z26validateTensorAccessKernelPKfPfiii,"ax",@progbits
	.align	128
        .global         _Z26validateTensorAccessKernelPKfPfiii
        .type           _Z26validateTensorAccessKernelPKfPfiii,@function
        .size           _Z26validateTensorAccessKernelPKfPfiii,(.L_x_91 - _Z26validateTensorAccessKernelPKfPfiii)
        .other          _Z26validateTensorAccessKernelPKfPfiii,@"STO_CUDA_ENTRY STV_DEFAULT"
_Z26validateTensorAccessKernelPKfPfiii:
.text._Z26validateTensorAccessKernelPKfPfiii:
[----:B------:R-:W0:Y:S01]  /*0000*/  LDC R1, c[0x0][0x37c] ;  /* 0x0000df00ff017b82 */ /* 0x000e220000000800 */
[----:B------:R-:W1:Y:S01]  /*0010*/  S2R R3, SR_TID.X ;  /* 0x0000000000037919 */ /* 0x000e620000002100 */
[----:B------:R-:W2:Y:S06]  /*0020*/  LDCU UR5, c[0x0][0x2fc] ;  /* 0x00005f80ff0577ac */ /* 0x000eac0008000800 */
[----:B------:R-:W1:Y:S01]  /*0030*/  S2UR UR6, SR_CTAID.X ;  /* 0x00000000000679c3 */ /* 0x000e620000002500 */
[----:B0-----:R-:W-:Y:S01]  /*0040*/  VIADD R1, R1, 0xffffffe8 ;  /* 0xffffffe801017836 */ /* 0x001fe20000000000 */
[----:B------:R-:W0:Y:S06]  /*0050*/  LDCU UR4, c[0x0][0x2f8] ;  /* 0x00005f00ff0477ac */ /* 0x000e2c0008000800 */
[----:B------:R-:W1:Y:S01]  /*0060*/  LDC R0, c[0x0][0x360] ;  /* 0x0000d800ff007b82 */ /* 0x000e620000000800 */
[----:B0-----:R-:W-:-:S05]  /*0070*/  IADD3 R6, P1, PT, R1, UR4, RZ ;  /* 0x0000000401067c10 */ /* 0x001fca000ff3e0ff */
[----:B--2---:R-:W-:Y:S02]  /*0080*/  IMAD.X R7, RZ, RZ, UR5, P1 ;  /* 0x00000005ff077e24 */ /* 0x004fe400088e06ff */
[----:B-1----:R-:W-:-:S05]  /*0090*/  IMAD R0, R0, UR6, R3 ;  /* 0x0000000600007c24 */ /* 0x002fca000f8e0203 */
[----:B------:R-:W-:-:S13]  /*00a0*/  ISETP.GT.AND P0, PT, R0, 0x9, PT ;  /* 0x000000090000780c */ /* 0x000fda0003f04270 */
[----:B------:R-:W-:Y:S05]  /*00b0*/  @P0 EXIT ;  /* 0x000000000000094d */ /* 0x000fea0003800000 */
[----:B------:R-:W0:Y:S01]  /*00c0*/  LDC R3, c[0x0][0x394] ;  /* 0x0000e500ff037b82 */ /* 0x000e220000000800 */
[----:B------:R-:W-:Y:S01]  /*00d0*/  IABS R11, R0 ;  /* 0x00000000000b7213 */ /* 0x000fe20000000000 */
[----:B------:R-:W1:Y:S01]  /*00e0*/  LDCU UR6, c[0x0][0x390] ;  /* 0x00007200ff0677ac */ /* 0x000e620008000800 */
[----:B------:R-:W2:Y:S05]  /*00f0*/  LDCU.64 UR4, c[0x0][0x358] ;  /* 0x00006b00ff0477ac */ /* 0x000eaa0008000a00 */
[----:B------:R-:W3:Y:S01]  /*0100*/  LDC R2, c[0x0][0x398] ;  /* 0x0000e600ff027b82 */ /* 0x000ee20000000800 */
[----:B0-----:R-:W-:-:S04]  /*0110*/  IABS R10, R3 ;  /* 0x00000003000a7213 */ /* 0x001fc80000000000 */
[----:B------:R-:W0:Y:S01]  /*0120*/  I2F.RP R8, R10 ;  /* 0x0000000a00087306 */ /* 0x000e220000209400 */
[----:B---3--:R-:W-:-:S07]  /*0130*/  IABS R13, R2 ;  /* 0x00000002000d7213 */ /* 0x008fce0000000000 */
[----:B0-----:R-:W0:Y:S02]  /*0140*/  MUFU.RCP R8, R8 ;  /* 0x0000000800087308 */ /* 0x001e240000001000 */
[----:B0-----:R-:W-:Y:S02]  /*0150*/  IADD3 R4, PT, PT, R8, 0xffffffe, RZ ;  /* 0x0ffffffe08047810 */ /* 0x001fe40007ffe0ff */
[----:B------:R-:W-:-:S04]  /*0160*/  LOP3.LUT R8, R0, R3, RZ, 0x3c, !PT ;  /* 0x0000000300087212 */ /* 0x000fc800078e3cff */
[----:B------:R0:W3:Y:S01]  /*0170*/  F2I.FTZ.U32.TRUNC.NTZ R5, R4 ;  /* 0x0000000400057305 */ /* 0x0000e2000021f000 */
[----:B------:R-:W-:Y:S01]  /*0180*/  ISETP.GE.AND P1, PT, R8, RZ, PT ;  /* 0x000000ff0800720c */ /* 0x000fe20003f26270 */
[----:B0-----:R-:W-:Y:S02]  /*0190*/  IMAD.MOV.U32 R4, RZ, RZ, RZ ;  /* 0x000000ffff047224 */ /* 0x001fe400078e00ff */
[----:B---3--:R-:W-:-:S04]  /*01a0*/  IMAD.MOV R9, RZ, RZ, -R5 ;  /* 0x000000ffff097224 */ /* 0x008fc800078e0a05 */
[----:B------:R-:W-:-:S04]  /*01b0*/  IMAD R9, R9, R10, RZ ;  /* 0x0000000a09097224 */ /* 0x000fc800078e02ff */
[----:B------:R-:W-:Y:S02]  /*01c0*/  IMAD.HI.U32 R5, R5, R9, R4 ;  /* 0x0000000905057227 */ /* 0x000fe400078e0004 */
[----:B------:R-:W0:Y:S04]  /*01d0*/  I2F.RP R9, R13 ;  /* 0x0000000d00097306 */ /* 0x000e280000209400 */
[----:B------:R-:W-:-:S05]  /*01e0*/  IMAD.HI.U32 R4, R5, R11, RZ ;  /* 0x0000000b05047227 */ /* 0x000fca00078e00ff */
[----:B------:R-:W-:-:S05]  /*01f0*/  IADD3 R5, PT, PT, -R4, RZ, RZ ;  /* 0x000000ff04057210 */ /* 0x000fca0007ffe1ff */
[C---:B------:R-:W-:Y:S01]  /*0200*/  IMAD R5, R10.reuse, R5, R11 ;  /* 0x000000050a057224 */ /* 0x040fe200078e020b */
[----:B0-----:R-:W0:Y:S04]  /*0210*/  MUFU.RCP R9, R9 ;  /* 0x0000000900097308 */ /* 0x001e280000001000 */
[----:B------:R-:W-:-:S13]  /*0220*/  ISETP.GT.U32.AND P2, PT, R10, R5, PT ;  /* 0x000000050a00720c */ /* 0x000fda0003f44070 */
[----:B------:R-:W-:Y:S01]  /*0230*/  @!P2 IMAD.IADD R5, R5, 0x1, -R10 ;  /* 0x000000010505a824 */ /* 0x000fe200078e0a0a */
[----:B------:R-:W-:Y:S01]  /*0240*/  @!P2 IADD3 R4, PT, PT, R4, 0x1, RZ ;  /* 0x000000010404a810 */ /* 0x000fe20007ffe0ff */
[----:B0-----:R-:W-:Y:S01]  /*0250*/  VIADD R11, R9, 0xffffffe ;  /* 0x0ffffffe090b7836 */ /* 0x001fe20000000000 */
[----:B------:R-:W-:Y:S02]  /*0260*/  ISETP.NE.AND P2, PT, R3, RZ, PT ;  /* 0x000000ff0300720c */ /* 0x000fe40003f45270 */
[----:B------:R-:W-:Y:S02]  /*0270*/  ISETP.GE.U32.AND P0, PT, R5, R10, PT ;  /* 0x0000000a0500720c */ /* 0x000fe40003f06070 */
[----:B------:R-:W0:Y:S11]  /*0280*/  F2I.FTZ.U32.TRUNC.NTZ R5, R11 ;  /* 0x0000000b00057305 */ /* 0x000e36000021f000 */
[----:B------:R-:W-:-:S05]  /*0290*/  @P0 VIADD R4, R4, 0x1 ;  /* 0x0000000104040836 */ /* 0x000fca0000000000 */
[----:B------:R-:W-:Y:S01]  /*02a0*/  MOV R10, R4 ;  /* 0x00000004000a7202 */ /* 0x000fe20000000f00 */
[----:B0-----:R-:W-:-:S03]  /*02b0*/  IMAD.MOV R4, RZ, RZ, -R5 ;  /* 0x000000ffff047224 */ /* 0x001fc600078e0a05 */
[----:B------:R-:W-:Y:S01]  /*02c0*/  @!P1 IADD3 R10, PT, PT, -R10, RZ, RZ ;  /* 0x000000ff0a0a9210 */ /* 0x000fe20007ffe1ff */
[----:B------:R-:W-:Y:S01]  /*02d0*/  IMAD R9, R4, R13, RZ ;  /* 0x0000000d04097224 */ /* 0x000fe200078e02ff */
[----:B------:R-:W-:Y:S01]  /*02e0*/  @!P2 LOP3.LUT R10, RZ, R3, RZ, 0x33, !PT ;  /* 0x00000003ff0aa212 */ /* 0x000fe200078e33ff */
[----:B------:R-:W-:-:S03]  /*02f0*/  IMAD.MOV.U32 R4, RZ, RZ, RZ ;  /* 0x000000ffff047224 */ /* 0x000fc600078e00ff */
[----:B------:R-:W-:Y:S01]  /*0300*/  IABS R8, R10 ;  /* 0x0000000a00087213 */ /* 0x000fe20000000000 */
[----:B------:R-:W-:Y:S01]  /*0310*/  IMAD.HI.U32 R4, R5, R9, R4 ;  /* 0x0000000905047227 */ /* 0x000fe200078e0004 */
[C---:B------:R-:W-:Y:S02]  /*0320*/  ISETP.GE.AND P2, PT, R10.reuse, RZ, PT ;  /* 0x000000ff0a00720c */ /* 0x040fe40003f46270 */
[----:B------:R-:W-:Y:S02]  /*0330*/  MOV R5, R8 ;  /* 0x0000000800057202 */ /* 0x000fe40000000f00 */
[----:B------:R-:W0:Y:S01]  /*0340*/  LDC.64 R8, c[0x0][0x380] ;  /* 0x0000e000ff087b82 */ /* 0x000e220000000a00 */
[----:B------:R-:W-:Y:S02]  /*0350*/  IADD3 R10, PT, PT, -R10, RZ, RZ ;  /* 0x000000ff0a0a7210 */ /* 0x000fe40007ffe1ff */
[----:B------:R-:W-:-:S04]  /*0360*/  IMAD.HI.U32 R4, R4, R5, RZ ;  /* 0x0000000504047227 */ /* 0x000fc800078e00ff */
[----:B------:R-:W-:Y:S02]  /*0370*/  IMAD.MOV R4, RZ, RZ, -R4 ;  /* 0x000000ffff047224 */ /* 0x000fe400078e0a04 */
[----:B------:R-:W-:Y:S02]  /*0380*/  IMAD R3, R3, R10, R0 ;  /* 0x0000000a03037224 */ /* 0x000fe400078e0200 */
[----:B------:R-:W-:-:S05]  /*0390*/  IMAD R4, R13, R4, R5 ;  /* 0x000000040d047224 */ /* 0x000fca00078e0205 */
[----:B------:R-:W-:-:S13]  /*03a0*/  ISETP.GT.U32.AND P0, PT, R13, R4, PT ;  /* 0x000000040d00720c */ /* 0x000fda0003f04070 */
[----:B------:R-:W-:Y:S02]  /*03b0*/  @!P0 IADD3 R4, PT, PT, R4, -R13, RZ ;  /* 0x8000000d04048210 */ /* 0x000fe40007ffe0ff */
[----:B------:R-:W-:Y:S02]  /*03c0*/  ISETP.NE.AND P0, PT, R2, RZ, PT ;  /* 0x000000ff0200720c */ /* 0x000fe40003f05270 */
[----:B------:R-:W-:-:S13]  /*03d0*/  ISETP.GT.U32.AND P1, PT, R13, R4, PT ;  /* 0x000000040d00720c */ /* 0x000fda0003f24070 */
[----:B------:R-:W-:-:S04]  /*03e0*/  @!P1 IMAD.IADD R4, R4, 0x1, -R13 ;  /* 0x0000000104049824 */ /* 0x000fc800078e0a0d */
[----:B------:R-:W-:Y:S01]  /*03f0*/  @!P2 IMAD.MOV R4, RZ, RZ, -R4 ;  /* 0x000000ffff04a224 */ /* 0x000fe200078e0a04 */
[----:B------:R-:W-:-:S05]  /*0400*/  @!P0 LOP3.LUT R4, RZ, R2, RZ, 0x33, !PT ;  /* 0x00000002ff048212 */ /* 0x000fca00078e33ff */
[----:B------:R-:W-:-:S04]  /*0410*/  IMAD R3, R3, R2, R4 ;  /* 0x0000000203037224 */ /* 0x000fc800078e0204 */
[C---:B-1----:R-:W-:Y:S02]  /*0420*/  IMAD R5, R3.reuse, UR6, RZ ;  /* 0x0000000603057c24 */ /* 0x042fe4000f8e02ff */
[----:B0-----:R-:W-:-:S04]  /*0430*/  IMAD.WIDE R2, R3, 0x4, R8 ;  /* 0x0000000403027825 */ /* 0x001fc800078e0208 */
[----:B------:R-:W-:Y:S02]  /*0440*/  IMAD.WIDE R8, R5, 0x4, R8 ;  /* 0x0000000405087825 */ /* 0x000fe400078e0208 */
[----:B--2---:R-:W2:Y:S01]  /*0450*/  LDG.E.CONSTANT R2, desc[UR4][R2.64] ;  /* 0x0000000402027981 */ /* 0x004ea2000c1e9900 */
[----:B------:R-:W0:Y:S03]  /*0460*/  LDC.64 R4, c[0x0][0x388] ;  /* 0x0000e200ff047b82 */ /* 0x000e260000000a00 */
[----:B------:R-:W3:Y:S01]  /*0470*/  LDG.E.CONSTANT R8, desc[UR4][R8.64] ;  /* 0x0000000408087981 */ /* 0x000ee2000c1e9900 */
[C---:B------:R-:W-:Y:S02]  /*0480*/  ISETP.GT.AND P0, PT, R0.reuse, 0x4, PT ;  /* 0x000000040000780c */ /* 0x040fe40003f04270 */
[----:B------:R-:W-:-:S05]  /*0490*/  SHF.L.U32 R11, R0, 0x1, RZ ;  /* 0x00000001000b7819 */ /* 0x000fca00000006ff */
[----:B0-----:R-:W-:-:S05]  /*04a0*/  IMAD.WIDE R4, R11, 0x4, R4 ;  /* 0x000000040b047825 */ /* 0x001fca00078e0204 */
[----:B--2---:R0:W-:Y:S04]  /*04b0*/  STG.E desc[UR4][R4.64], R2 ;  /* 0x0000000204007986 */ /* 0x0041e8000c101904 */
[----:B---3--:R0:W-:Y:S01]  /*04c0*/  STG.E desc[UR4][R4.64+0x4], R8 ;  /* 0x0000040804007986 */ /* 0x0081e2000c101904 */
[----:B------:R-:W-:Y:S05]  /*04d0*/  @P0 EXIT ;  /* 0x000000000000094d */ /* 0x000fea0003800000 */
[----:B0-----:R-:W0:Y:S01]  /*04e0*/  F2F.F64.F32 R2, R2 ;  /* 0x0000000200027310 */ /* 0x001e220000201800 */
[----:B------:R-:W-:Y:S01]  /*04f0*/  MOV R10, 0xf0 ;  /* 0x000000f0000a7802 */ /* 0x000fe20000000f00 */
[----:B------:R1:W-:Y:S01]  /*0500*/  STL [R1], R0 ;  /* 0x0000000001007387 */ /* 0x0003e20000100800 */
[----:B------:R-:W2:Y:S04]  /*0510*/  LDCU.64 UR4, c[0x4][0xe8] ;  /* 0x01001d00ff0477ac */ /* 0x000ea80008000a00 */
[----:B------:R-:W3:Y:S01]  /*0520*/  LDC.64 R10, c[0x4][R10] ;  /* 0x010000000a0a7b82 */ /* 0x000ee20000000a00 */
[----:B------:R-:W4:Y:S01]  /*0530*/  F2F.F64.F32 R8, R8 ;  /* 0x0000000800087310 */ /* 0x000f220000201800 */
[----:B0-----:R1:W-:Y:S01]  /*0540*/  STL.64 [R1+0x8], R2 ;  /* 0x0000080201007387 */ /* 0x0013e20000100a00 */
[----:B--2---:R-:W-:Y:S01]  /*0550*/  IMAD.U32 R4, RZ, RZ, UR4 ;  /* 0x00000004ff047e24 */ /* 0x004fe2000f8e00ff */
[----:B------:R-:W-:-:S02]  /*0560*/  MOV R5, UR5 ;  /* 0x0000000500057c02 */ /* 0x000fc40008000f00 */
[----:B----4-:R1:W-:Y:S05]  /*0570*/  STL.64 [R1+0x10], R8 ;  /* 0x0000100801007387 */ /* 0x0103ea0000100a00 */
[----:B------:R-:W-:-:S07]  /*0580*/  LEPC R20, `(.L_x_2) ;  /* 0x000000001014794e */ /* 0x000fce0000000000 */
[----:B-1-3--:R-:W-:Y:S05]  /*0590*/  CALL.ABS.NOINC R10 ;  /* 0x000000000a007343 */ /* 0x00afea0003c00000 */
.L_x_2:
[----:B------:R-:W-:Y:S05]  /*05a0*/  EXIT ;  /* 0x000000000000794d */ /* 0x000fea0003800000 */
.L_x_3:
        /* <DEDUP_REMOVED lines=13> */
.L_x_91:


//--------------------- .text._Z19colorizeMasksKernelPKhPK6uchar3PS1_iiii --------------------------
	.section	.text._Z19colorizeMasksKernelPKhPK6uchar3PS1_iiii,"ax",@progbits
	.align	128
        .global         _Z19colorizeMasksKernelPKhPK6uchar3PS1_iiii
        .type           _Z19colorizeMasksKernelPKhPK6uchar3PS1_iiii,@function
        .size           _Z19colorizeMasksKernelPKhPK6uchar3PS1_iiii,(.L_x_92 - _Z19colorizeMasksKernelPKhPK6uchar3PS1_iiii)
        .other          _Z19colorizeMasksKernelPKhPK6uchar3PS1_iiii,@"STO_CUDA_ENTRY STV_DEFAULT"
_Z19colorizeMasksKernelPKhPK6uchar3PS1_iiii:
.text._Z19colorizeMasksKernelPKhPK6uchar3PS1_iiii:
[----:B------:R-:W-:Y:S01]  /*0000*/  LDC R1, c[0x0][0x37c] ;  /* 0x0000df00ff017b82 */ /* 0x000fe20000000800 */
[----:B------:R-:W0:Y:S07]  /*0010*/  S2R R5, SR_TID.Y ;  /* 0x0000000000057919 */ /* 0x000e2e0000002200 */
[----:B------:R-:W1:Y:S01]  /*0020*/  LDC R3, c[0x0][0x360] ;  /* 0x0000d800ff037b82 */ /* 0x000e620000000800 */
[----:B------:R-:W2:Y:S01]  /*0030*/  LDCU UR7, c[0x0][0x3a0] ;  /* 0x00007400ff0777ac */ /* 0x000ea20008000800 */
[----:B------:R-:W1:Y:S01]  /*0040*/  S2R R2, SR_TID.X ;  /* 0x0000000000027919 */ /* 0x000e620000002100 */
[----:B------:R-:W3:Y:S05]  /*0050*/  LDCU UR6, c[0x0][0x39c] ;  /* 0x00007380ff0677ac */ /* 0x000eea0008000800 */
[----:B------:R-:W0:Y:S08]  /*0060*/  S2UR UR5, SR_CTAID.Y ;  /* 0x00000000000579c3 */ /* 0x000e300000002600 */
[----:B------:R-:W0:Y:S08]  /*0070*/  LDC R0, c[0x0][0x364] ;  /* 0x0000d900ff007b82 */ /* 0x000e300000000800 */
[----:B------:R-:W1:Y:S01]  /*0080*/  S2UR UR4, SR_CTAID.X ;  /* 0x00000000000479c3 */ /* 0x000e620000002500 */
[----:B0-----:R-:W-:-:S05]  /*0090*/  IMAD R0, R0, UR5, R5 ;  /* 0x0000000500007c24 */ /* 0x001fca000f8e0205 */
[----:B---3--:R-:W-:Y:S01]  /*00a0*/  ISETP.GE.AND P0, PT, R0, UR6, PT ;  /* 0x0000000600007c0c */ /* 0x008fe2000bf06270 */
[----:B-1----:R-:W-:Y:S02]  /*00b0*/  IMAD R3, R3, UR4, R2 ;  /* 0x0000000403037c24 */ /* 0x002fe4000f8e0202 */
[----:B--2---:R-:W-:-:S05]  /*00c0*/  IMAD.U32 R2, RZ, RZ, UR7 ;  /* 0x00000007ff027e24 */ /* 0x004fca000f8e00ff */
[----:B------:R-:W-:-:S13]  /*00d0*/  ISETP.GE.OR P0, PT, R3, R2, P0 ;  /* 0x000000020300720c */ /* 0x000fda0000706670 */
[----:B------:R-:W-:Y:S05]  /*00e0*/  @P0 EXIT ;  /* 0x000000000000094d */ /* 0x000fea0003800000 */
[----:B------:R-:W0:Y:S01]  /*00f0*/  LDCU UR6, c[0x0][0x398] ;  /* 0x00007300ff0677ac */ /* 0x000e220008000800 */
[----:B------:R-:W-:Y:S02]  /*0100*/  PRMT R7, RZ, 0x7610, R7 ;  /* 0x00007610ff077816 */ /* 0x000fe40000000007 */
[----:B------:R-:W-:Y:S01]  /*0110*/  PRMT R9, RZ, 0x7610, R9 ;  /* 0x00007610ff097816 */ /* 0x000fe20000000009 */
[----:B------:R-:W1:Y:S01]  /*0120*/  LDCU.64 UR4, c[0x0][0x358] ;  /* 0x00006b00ff0477ac */ /* 0x000e620008000a00 */
[----:B------:R-:W-:Y:S01]  /*0130*/  PRMT R11, RZ, 0x7610, R11 ;  /* 0x00007610ff0b7816 */ /* 0x000fe2000000000b */
[----:B0-----:R-:W-:-:S09]  /*0140*/  UISETP.GE.AND UP0, UPT, UR6, 0x1, UPT ;  /* 0x000000010600788c */ /* 0x001fd2000bf06270 */
[----:B-1----:R-:W-:Y:S05]  /*0150*/  BRA.U !UP0, `(.L_x_4) ;  /* 0x0000000108c07547 */ /* 0x002fea000b800000 */
[----:B------:R-:W-:Y:S01]  /*0160*/  BSSY.RECONVERGENT B0, `(.L_x_4) ;  /* 0x000002f000007945 */ /* 0x000fe20003800200 */
[----:B------:R-:W-:Y:S01]  /*0170*/  IMAD.MOV.U32 R9, RZ, RZ, RZ ;  /* 0x000000ffff097224 */ /* 0x000fe200078e00ff */
[----:B------:R-:W0:Y:S01]  /*0180*/  LDCU UR8, c[0x0][0x39c] ;  /* 0x00007380ff0877ac */ /* 0x000e220008000800 */
[----:B------:R-:W1:Y:S01]  /*0190*/  LDCU UR10, c[0x0][0x3a0] ;  /* 0x00007400ff0a77ac */ /* 0x000e620008000800 */
[----:B------:R-:W2:Y:S01]  /*01a0*/  LDCU UR9, c[0x0][0x398] ;  /* 0x00007300ff0977ac */ /* 0x000ea20008000800 */
[----:B------:R-:W3:Y:S03]  /*01b0*/  LDCU.64 UR6, c[0x0][0x380] ;  /* 0x00007000ff0677ac */ /* 0x000ee60008000a00 */
.L_x_6:
[----:B-1----:R-:W-:Y:S02]  /*01c0*/  IMAD.U32 R2, RZ, RZ, UR10 ;  /* 0x0000000aff027e24 */ /* 0x002fe4000f8e00ff */
[----:B0-----:R-:W-:-:S04]  /*01d0*/  IMAD R4, R9, UR8, R0 ;  /* 0x0000000809047c24 */ /* 0x001fc8000f8e0200 */
[----:B------:R-:W-:-:S05]  /*01e0*/  IMAD R5, R4, R2, R3 ;  /* 0x0000000204057224 */ /* 0x000fca00078e0203 */
[----:B---3--:R-:W-:-:S04]  /*01f0*/  IADD3 R4, P0, PT, R5, UR6, RZ ;  /* 0x0000000605047c10 */ /* 0x008fc8000ff1e0ff */
[----:B------:R-:W-:-:S05]  /*0200*/  LEA.HI.X.SX32 R5, R5, UR7, 0x1, P0 ;  /* 0x0000000705057c11 */ /* 0x000fca00080f0eff */
[----:B------:R-:W3:Y:S02]  /*0210*/  LDG.E.U8.CONSTANT R4, desc[UR4][R4.64] ;  /* 0x0000000404047981 */ /* 0x000ee4000c1e9100 */
[----:B---3--:R-:W-:-:S13]  /*0220*/  ISETP.NE.AND P0, PT, R4, RZ, PT ;  /* 0x000000ff0400720c */ /* 0x008fda0003f05270 */
[----:B------:R-:W-:Y:S05]  /*0230*/  @P0 BRA `(.L_x_5) ;  /* 0x0000000000180947 */ /* 0x000fea0003800000 */
[----:B------:R-:W-:-:S04]  /*0240*/  IADD3 R9, PT, PT, R9, 0x1, RZ ;  /* 0x0000000109097810 */ /* 0x000fc80007ffe0ff */
[----:B--2---:R-:W-:-:S13]  /*0250*/  ISETP.NE.AND P0, PT, R9, UR9, PT ;  /* 0x0000000909007c0c */ /* 0x004fda000bf05270 */
[----:B------:R-:W-:Y:S05]  /*0260*/  @P0 BRA `(.L_x_6) ;  /* 0xfffffffc00d40947 */ /* 0x000fea000383ffff */
[----:B------:R-:W-:Y:S02]  /*0270*/  PRMT R9, RZ, 0x7610, R9 ;  /* 0x00007610ff097816 */ /* 0x000fe40000000009 */
[----:B------:R-:W-:Y:S01]  /*0280*/  PRMT R11, RZ, 0x7610, R11 ;  /* 0x00007610ff0b7816 */ /* 0x000fe2000000000b */
[----:B------:R-:W-:Y:S06]  /*0290*/  BRA `(.L_x_7) ;  /* 0x00000000006c7947 */ /* 0x000fec0003800000 */
.L_x_5:
[----:B------:R-:W0:Y:S01]  /*02a0*/  LDC R10, c[0x0][0x3a4] ;  /* 0x0000e900ff0a7b82 */ /* 0x000e220000000800 */
[----:B------:R-:W-:Y:S02]  /*02b0*/  ISETP.GE.AND P2, PT, R9, RZ, PT ;  /* 0x000000ff0900720c */ /* 0x000fe40003f46270 */
[----:B0-----:R-:W-:-:S04]  /*02c0*/  IABS R7, R10 ;  /* 0x0000000a00077213 */ /* 0x001fc80000000000 */
[----:B------:R-:W0:Y:S08]  /*02d0*/  I2F.RP R6, R7 ;  /* 0x0000000700067306 */ /* 0x000e300000209400 */
[----:B0-----:R-:W0:Y:S02]  /*02e0*/  MUFU.RCP R6, R6 ;  /* 0x0000000600067308 */ /* 0x001e240000001000 */
[----:B0-----:R-:W-:-:S06]  /*02f0*/  VIADD R4, R6, 0xffffffe ;  /* 0x0ffffffe06047836 */ /* 0x001fcc0000000000 */
[----:B------:R0:W1:Y:S02]  /*0300*/  F2I.FTZ.U32.TRUNC.NTZ R5, R4 ;  /* 0x0000000400057305 */ /* 0x000064000021f000 */
[----:B0-----:R-:W-:Y:S02]  /*0310*/  HFMA2 R4, -RZ, RZ, 0, 0 ;  /* 0x00000000ff047431 */ /* 0x001fe400000001ff */
[----:B-1----:R-:W-:-:S04]  /*0320*/  IMAD.MOV R8, RZ, RZ, -R5 ;  /* 0x000000ffff087224 */ /* 0x002fc800078e0a05 */
[----:B------:R-:W-:Y:S01]  /*0330*/  IMAD R11, R8, R7, RZ ;  /* 0x00000007080b7224 */ /* 0x000fe200078e02ff */
[----:B------:R-:W-:-:S03]  /*0340*/  IABS R8, R9 ;  /* 0x0000000900087213 */ /* 0x000fc60000000000 */
[----:B------:R-:W-:-:S06]  /*0350*/  IMAD.HI.U32 R5, R5, R11, R4 ;  /* 0x0000000b05057227 */ /* 0x000fcc00078e0004 */
[----:B------:R-:W-:-:S04]  /*0360*/  IMAD.HI.U32 R5, R5, R8, RZ ;  /* 0x0000000805057227 */ /* 0x000fc800078e00ff */
[----:B------:R-:W-:-:S04]  /*0370*/  IMAD.MOV R5, RZ, RZ, -R5 ;  /* 0x000000ffff057224 */ /* 0x000fc800078e0a05 */
[C---:B------:R-:W-:Y:S02]  /*0380*/  IMAD R6, R7.reuse, R5, R8 ;  /* 0x0000000507067224 */ /* 0x040fe400078e0208 */
[----:B------:R-:W0:Y:S03]  /*0390*/  LDC.64 R4, c[0x0][0x388] ;  /* 0x0000e200ff047b82 */ /* 0x000e260000000a00 */
[----:B------:R-:W-:-:S13]  /*03a0*/  ISETP.GT.U32.AND P0, PT, R7, R6, PT ;  /* 0x000000060700720c */ /* 0x000fda0003f04070 */
[----:B------:R-:W-:Y:S01]  /*03b0*/  @!P0 IMAD.IADD R6, R6, 0x1, -R7 ;  /* 0x0000000106068824 */ /* 0x000fe200078e0a07 */
[----:B------:R-:W-:-:S04]  /*03c0*/  ISETP.NE.AND P0, PT, R10, RZ, PT ;  /* 0x000000ff0a00720c */ /* 0x000fc80003f05270 */
[----:B------:R-:W-:-:S13]  /*03d0*/  ISETP.GT.U32.AND P1, PT, R7, R6, PT ;  /* 0x000000060700720c */ /* 0x000fda0003f24070 */
[----:B------:R-:W-:-:S05]  /*03e0*/  @!P1 IADD3 R6, PT, PT, R6, -R7, RZ ;  /* 0x8000000706069210 */ /* 0x000fca0007ffe0ff */
[----:B------:R-:W-:Y:S01]  /*03f0*/  @!P2 IMAD.MOV R6, RZ, RZ, -R6 ;  /* 0x000000ffff06a224 */ /* 0x000fe200078e0a06 */
[----:B------:R-:W-:-:S05]  /*0400*/  @!P0 LOP3.LUT R6, RZ, R10, RZ, 0x33, !PT ;  /* 0x0000000aff068212 */ /* 0x000fca00078e33ff */
[----:B0-----:R-:W-:-:S05]  /*0410*/  IMAD.WIDE.U32 R4, R6, 0x3, R4 ;  /* 0x0000000306047825 */ /* 0x001fca00078e0004 */
[----:B------:R0:W5:Y:S04]  /*0420*/  LDG.E.U8.CONSTANT R11, desc[UR4][R4.64] ;  /* 0x00000004040b7981 */ /* 0x000168000c1e9100 */
[----:B------:R0:W5:Y:S04]  /*0430*/  LDG.E.U8.CONSTANT R9, desc[UR4][R4.64+0x1] ;  /* 0x0000010404097981 */ /* 0x000168000c1e9100 */
[----:B------:R0:W5:Y:S02]  /*0440*/  LDG.E.U8.CONSTANT R7, desc[UR4][R4.64+0x2] ;  /* 0x0000020404077981 */ /* 0x000164000c1e9100 */
.L_x_7:
[----:B--2---:R-:W-:Y:S05]  /*0450*/  BSYNC.RECONVERGENT B0 ;  /* 0x0000000000007941 */ /* 0x004fea0003800200 */
.L_x_4:
[----:B0-----:R-:W0:Y:S01]  /*0460*/  LDC.64 R4, c[0x0][0x390] ;  /* 0x0000e400ff047b82 */ /* 0x001e220000000a00 */
[----:B------:R-:W-:-:S04]  /*0470*/  IMAD R3, R0, R2, R3 ;  /* 0x0000000200037224 */ /* 0x000fc800078e0203 */
[----:B0-----:R-:W-:-:S05]  /*0480*/  IMAD.WIDE R2, R3, 0x3, R4 ;  /* 0x0000000303027825 */ /* 0x001fca00078e0204 */
[----:B-----5:R-:W-:Y:S04]  /*0490*/  STG.E.U8 desc[UR4][R2.64], R11 ;  /* 0x0000000b02007986 */ /* 0x020fe8000c101104 */
[----:B------:R-:W-:Y:S04]  /*04a0*/  STG.E.U8 desc[UR4][R2.64+0x1], R9 ;  /* 0x0000010902007986 */ /* 0x000fe8000c101104 */
[----:B------:R-:W-:Y:S01]  /*04b0*/  STG.E.U8 desc[UR4][R2.64+0x2], R7 ;  /* 0x0000020702007986 */ /* 0x000fe2000c101104 */
[----:B------:R-:W-:Y:S05]  /*04c0*/  EXIT ;  /* 0x000000000000794d */ /* 0x000fea0003800000 */
.L_x_8:
        /* <DEDUP_REMOVED lines=11> */
.L_x_92:


//--------------------- .text._Z14erode5x5KernelPKhPhii --------------------------
	.section	.text._Z14erode5x5KernelPKhPhii,"ax",@progbits
	.align	128
        .global         _Z14erode5x5KernelPKhPhii
        .type           _Z14erode5x5KernelPKhPhii,@function
        .size           _Z14erode5x5KernelPKhPhii,(.L_x_93 - _Z14erode5x5KernelPKhPhii)
        .other          _Z14erode5x5KernelPKhPhii,@"STO_CUDA_ENTRY STV_DEFAULT"
_Z14erode5x5KernelPKhPhii:
.text._Z14erode5x5KernelPKhPhii:
[----:B------:R-:W-:Y:S01]  /*0000*/  LDC R1, c[0x0][0x37c] ;  /* 0x0000df00ff017b82 */ /* 0x000fe20000000800 */
[----:B------:R-:W0:Y:S07]  /*0010*/  S2R R2, SR_TID.Y ;  /* 0x0000000000027919 */ /* 0x000e2e0000002200 */
[----:B------:R-:W1:Y:S01]  /*0020*/  LDC R0, c[0x0][0x360] ;  /* 0x0000d800ff007b82 */ /* 0x000e620000000800 */
[----:B------:R-:W1:Y:S07]  /*0030*/  S2R R5, SR_TID.X ;  /* 0x0000000000057919 */ /* 0x000e6e0000002100 */
[----:B------:R-:W0:Y:S08]  /*0040*/  S2UR UR7, SR_CTAID.Y ;  /* 0x00000000000779c3 */ /* 0x000e300000002600 */
[----:B------:R-:W0:Y:S08]  /*0050*/  LDC R3, c[0x0][0x364] ;  /* 0x0000d900ff037b82 */ /* 0x000e300000000800 */
[----:B------:R-:W1:Y:S08]  /*0060*/  S2UR UR6, SR_CTAID.X ;  /* 0x00000000000679c3 */ /* 0x000e700000002500 */
[----:B------:R-:W2:Y:S01]  /*0070*/  LDC.64 R8, c[0x0][0x390] ;  /* 0x0000e400ff087b82 */ /* 0x000ea20000000a00 */
[----:B0-----:R-:W-:-:S02]  /*0080*/  IMAD R3, R3, UR7, R2 ;  /* 0x0000000703037c24 */ /* 0x001fc4000f8e0202 */
[----:B-1----:R-:W-:-:S03]  /*0090*/  IMAD R0, R0, UR6, R5 ;  /* 0x0000000600007c24 */ /* 0x002fc6000f8e0205 */
[----:B--2---:R-:W-:-:S04]  /*00a0*/  ISETP.GE.AND P0, PT, R3, R8, PT ;  /* 0x000000080300720c */ /* 0x004fc80003f06270 */
[----:B------:R-:W-:-:S13]  /*00b0*/  ISETP.GE.OR P0, PT, R0, R9, P0 ;  /* 0x000000090000720c */ /* 0x000fda0000706670 */
[----:B------:R-:W-:Y:S05]  /*00c0*/  @P0 EXIT ;  /* 0x000000000000094d */ /* 0x000fea0003800000 */
[----:B------:R-:W0:Y:S01]  /*00d0*/  LDC R0, c[0x0][0x360] ;  /* 0x0000d800ff007b82 */ /* 0x000e220000000800 */
[----:B------:R-:W-:Y:S01]  /*00e0*/  VIADD R8, R8, 0xffffffff ;  /* 0xffffffff08087836 */ /* 0x000fe20000000000 */
[----:B------:R-:W1:Y:S01]  /*00f0*/  LDCU.128 UR8, c[0x0][0x380] ;  /* 0x00007000ff0877ac */ /* 0x000e620008000c00 */
[C---:B------:R-:W-:Y:S02]  /*0100*/  VIADD R26, R9.reuse, 0xffffffff ;  /* 0xffffffff091a7836 */ /* 0x040fe40000000000 */
[----:B------:R-:W-:Y:S01]  /*0110*/  VIADD R16, R9, 0xffffffff ;  /* 0xffffffff09107836 */ /* 0x000fe20000000000 */
[----:B------:R-:W2:Y:S02]  /*0120*/  LDCU.64 UR4, c[0x0][0x358] ;  /* 0x00006b00ff0477ac */ /* 0x000ea40008000a00 */
[----:B------:R-:W3:Y:S01]  /*0130*/  LDC R7, c[0x0][0x364] ;  /* 0x0000d900ff077b82 */ /* 0x000ee20000000800 */
[----:B0-----:R-:W-:-:S05]  /*0140*/  IMAD R3, R0, UR6, R5 ;  /* 0x0000000600037c24 */ /* 0x001fca000f8e0205 */
[C---:B------:R-:W-:Y:S02]  /*0150*/  VIMNMX R6, PT, PT, R3.reuse, 0x1, !PT ;  /* 0x0000000103067848 */ /* 0x040fe40007fe0100 */
[----:B------:R-:W-:Y:S01]  /*0160*/  VIADDMNMX R23, R3, 0xfffffffe, R26, PT ;  /* 0xfffffffe03177846 */ /* 0x000fe2000380011a */
[----:B---3--:R-:W-:Y:S01]  /*0170*/  IMAD R5, R7, UR7, R2 ;  /* 0x0000000707057c24 */ /* 0x008fe2000f8e0202 */
[----:B------:R-:W-:Y:S02]  /*0180*/  VIMNMX R25, PT, PT, R26, R3, PT ;  /* 0x000000031a197248 */ /* 0x000fe40003fe0100 */
[----:B------:R-:W-:Y:S01]  /*0190*/  VIADDMNMX R28, R3, 0x1, R26, PT ;  /* 0x00000001031c7846 */ /* 0x000fe2000380011a */
[C---:B------:R-:W-:Y:S01]  /*01a0*/  IMAD R2, R5.reuse, R9, R3 ;  /* 0x0000000905027224 */ /* 0x040fe200078e0203 */
[C---:B------:R-:W-:Y:S02]  /*01b0*/  ISETP.GE.U32.AND P1, PT, R5.reuse, 0x2, PT ;  /* 0x000000020500780c */ /* 0x040fe40003f26070 */
[----:B------:R-:W-:-:S02]  /*01c0*/  VIADDMNMX.U32 R0, R5, 0xfffffffe, R8, PT ;  /* 0xfffffffe05007846 */ /* 0x000fc40003800008 */
[----:B------:R-:W-:Y:S02]  /*01d0*/  VIMNMX.U32 R4, PT, PT, R8, R5, PT ;  /* 0x0000000508047248 */ /* 0x000fe40003fe0000 */
[----:B------:R-:W-:Y:S02]  /*01e0*/  SEL R0, R0, RZ, P1 ;  /* 0x000000ff00007207 */ /* 0x000fe40000800000 */
[----:B------:R-:W-:Y:S01]  /*01f0*/  VIADDMNMX.U32 R10, R5, 0x1, R8, PT ;  /* 0x00000001050a7846 */ /* 0x000fe20003800008 */
[-C--:B------:R-:W-:Y:S01]  /*0200*/  IMAD R19, R4, R9.reuse, RZ ;  /* 0x0000000904137224 */ /* 0x080fe200078e02ff */
[C---:B------:R-:W-:Y:S01]  /*0210*/  ISETP.GE.AND P4, PT, R3.reuse, 0x2, PT ;  /* 0x000000020300780c */ /* 0x040fe20003f86270 */
[-C--:B------:R-:W-:Y:S01]  /*0220*/  IMAD R0, R0, R9.reuse, RZ ;  /* 0x0000000900007224 */ /* 0x080fe200078e02ff */
[C---:B------:R-:W-:Y:S01]  /*0230*/  ISETP.GE.AND P3, PT, R3.reuse, RZ, PT ;  /* 0x000000ff0300720c */ /* 0x040fe20003f66270 */
[----:B------:R-:W-:Y:S01]  /*0240*/  IMAD R27, R10, R9, RZ ;  /* 0x000000090a1b7224 */ /* 0x000fe200078e02ff */
[----:B------:R-:W-:-:S02]  /*0250*/  ISETP.GE.AND P2, PT, R3, -0x1, PT ;  /* 0xffffffff0300780c */ /* 0x000fc40003f46270 */
[--C-:B------:R-:W-:Y:S02]  /*0260*/  SHF.R.S32.HI R11, RZ, 0x1f, R0.reuse ;  /* 0x0000001fff0b7819 */ /* 0x100fe40000011400 */
[----:B-1----:R-:W-:Y:S02]  /*0270*/  IADD3 R4, P5, P6, R6, UR8, R0 ;  /* 0x0000000806047c10 */ /* 0x002fe4000febe000 */
[C---:B------:R-:W-:Y:S02]  /*0280*/  VIADDMNMX R26, R3.reuse, 0x2, R26, PT ;  /* 0x00000002031a7846 */ /* 0x040fe4000380011a */
[C---:B------:R-:W-:Y:S02]  /*0290*/  ISETP.GE.AND P0, PT, R3.reuse, -0x2, PT ;  /* 0xfffffffe0300780c */ /* 0x040fe40003f06270 */
[C---:B------:R-:W-:Y:S02]  /*02a0*/  VIADDMNMX R16, R3.reuse, 0xfffffffe, R16, PT ;  /* 0xfffffffe03107846 */ /* 0x040fe40003800110 */
[----:B------:R-:W-:-:S02]  /*02b0*/  ISETP.GE.AND P1, PT, R3, 0x2, PT ;  /* 0x000000020300780c */ /* 0x000fc40003f26270 */
[C---:B------:R-:W-:Y:S02]  /*02c0*/  VIADDMNMX.U32 R8, R5.reuse, 0x2, R8, PT ;  /* 0x0000000205087846 */ /* 0x040fe40003800008 */
[C---:B------:R-:W-:Y:S02]  /*02d0*/  VIMNMX.U32 R3, PT, PT, R5.reuse, 0x1, !PT ;  /* 0x0000000105037848 */ /* 0x040fe40007fe0000 */
[----:B------:R-:W-:Y:S01]  /*02e0*/  VIMNMX.U32 R7, PT, PT, R5, 0x1, !PT ;  /* 0x0000000105077848 */ /* 0x000fe20007fe0000 */
[-C--:B------:R-:W-:Y:S01]  /*02f0*/  IMAD R17, R8, R9.reuse, RZ ;  /* 0x0000000908117224 */ /* 0x080fe200078e02ff */
[----:B------:R-:W-:Y:S01]  /*0300*/  IADD3.X R5, PT, PT, RZ, UR9, R11, P5, P6 ;  /* 0x00000009ff057c10 */ /* 0x000fe2000afec40b */
[----:B------:R-:W-:Y:S01]  /*0310*/  VIADD R18, R3, 0xffffffff ;  /* 0xffffffff03127836 */ /* 0x000fe20000000000 */
[--C-:B------:R-:W-:Y:S01]  /*0320*/  SHF.R.S32.HI R10, RZ, 0x1f, R19.reuse ;  /* 0x0000001fff0a7819 */ /* 0x100fe20000011413 */
[----:B------:R-:W-:Y:S01]  /*0330*/  VIADD R8, R7, 0xffffffff ;  /* 0xffffffff07087836 */ /* 0x000fe20000000000 */
[----:B------:R-:W-:Y:S01]  /*0340*/  IADD3 R12, P5, P6, R6, UR8, R19 ;  /* 0x00000008060c7c10 */ /* 0x000fe2000febe013 */
[-C--:B------:R-:W-:Y:S01]  /*0350*/  IMAD R18, R18, R9.reuse, RZ ;  /* 0x0000000912127224 */ /* 0x080fe200078e02ff */
[----:B------:R-:W-:Y:S01]  /*0360*/  SHF.R.S32.HI R3, RZ, 0x1f, R27 ;  /* 0x0000001fff037819 */ /* 0x000fe2000001141b */
[----:B------:R-:W-:Y:S01]  /*0370*/  IMAD R9, R8, R9, RZ ;  /* 0x0000000908097224 */ /* 0x000fe200078e02ff */
[----:B------:R-:W-:-:S02]  /*0380*/  IADD3.X R13, PT, PT, RZ, UR9, R10, P5, P6 ;  /* 0x00000009ff0d7c10 */ /* 0x000fc4000afec40a */
[C---:B------:R-:W-:Y:S02]  /*0390*/  IADD3 R14, P5, P6, R6.reuse, UR8, R27 ;  /* 0x00000008060e7c10 */ /* 0x040fe4000febe01b */
[----:B------:R-:W-:Y:S02]  /*03a0*/  SEL R23, R23, RZ, P4 ;  /* 0x000000ff17177207 */ /* 0x000fe40002000000 */
[----:B------:R-:W-:Y:S01]  /*03b0*/  IADD3.X R15, PT, PT, RZ, UR9, R3, P5, P6 ;  /* 0x00000009ff0f7c10 */ /* 0x000fe2000afec403 */
[----:B--2---:R0:W2:Y:S01]  /*03c0*/  LDG.E.U8.CONSTANT R13, desc[UR4][R12.64+-0x1] ;  /* 0xffffff040c0d7981 */ /* 0x0040a2000c1e9100 */
[--C-:B------:R-:W-:Y:S02]  /*03d0*/  SHF.R.S32.HI R7, RZ, 0x1f, R17.reuse ;  /* 0x0000001fff077819 */ /* 0x100fe40000011411 */
[----:B------:R-:W-:Y:S01]  /*03e0*/  IADD3 R10, P5, P6, R6, UR8, R17 ;  /* 0x00000008060a7c10 */ /* 0x000fe2000febe011 */
[----:B------:R1:W3:Y:S01]  /*03f0*/  LDG.E.U8.CONSTANT R22, desc[UR4][R14.64+-0x1] ;  /* 0xffffff040e167981 */ /* 0x0002e2000c1e9100 */
[----:B------:R-:W-:-:S02]  /*0400*/  SHF.R.S32.HI R3, RZ, 0x1f, R18 ;  /* 0x0000001fff037819 */ /* 0x000fc40000011412 */
[----:B------:R-:W-:Y:S01]  /*0410*/  IADD3.X R11, PT, PT, RZ, UR9, R7, P5, P6 ;  /* 0x00000009ff0b7c10 */ /* 0x000fe2000afec407 */
[C---:B0-----:R-:W-:Y:S01]  /*0420*/  IMAD.IADD R12, R23.reuse, 0x1, R0 ;  /* 0x00000001170c7824 */ /* 0x041fe200078e0200 */
[----:B------:R-:W-:Y:S01]  /*0430*/  IADD3 R6, P5, P6, R6, UR8, R18 ;  /* 0x0000000806067c10 */ /* 0x000fe2000febe012 */
[----:B------:R-:W-:Y:S01]  /*0440*/  IMAD.IADD R21, R23, 0x1, R19 ;  /* 0x0000000117157824 */ /* 0x000fe200078e0213 */
[----:B------:R-:W-:Y:S01]  /*0450*/  SEL R25, R25, RZ, P3 ;  /* 0x000000ff19197207 */ /* 0x000fe20001800000 */
[----:B------:R0:W4:Y:S01]  /*0460*/  LDG.E.U8.CONSTANT R24, desc[UR4][R10.64+-0x1] ;  /* 0xffffff040a187981 */ /* 0x000122000c1e9100 */
[----:B------:R-:W-:Y:S02]  /*0470*/  SEL R28, R28, RZ, P2 ;  /* 0x000000ff1c1c7207 */ /* 0x000fe40001000000 */
[----:B-1----:R-:W-:Y:S02]  /*0480*/  IADD3 R14, P2, PT, R12, UR8, RZ ;  /* 0x000000080c0e7c10 */ /* 0x002fe4000ff5e0ff */
[----:B------:R-:W-:Y:S01]  /*0490*/  IADD3.X R7, PT, PT, RZ, UR9, R3, P5, P6 ;  /* 0x00000009ff077c10 */ /* 0x000fe2000afec403 */
[----:B------:R-:W-:Y:S01]  /*04a0*/  IMAD.IADD R29, R0, 0x1, R25 ;  /* 0x00000001001d7824 */ /* 0x000fe200078e0219 */
[----:B------:R-:W-:Y:S01]  /*04b0*/  SEL R26, R26, RZ, P0 ;  /* 0x000000ff1a1a7207 */ /* 0x000fe20000000000 */
[----:B------:R1:W5:Y:S01]  /*04c0*/  LDG.E.U8.CONSTANT R3, desc[UR4][R4.64+-0x1] ;  /* 0xffffff0404037981 */ /* 0x000362000c1e9100 */
[----:B------:R-:W-:Y:S01]  /*04d0*/  LEA.HI.X.SX32 R15, R12, UR9, 0x1, P2 ;  /* 0x000000090c0f7c11 */ /* 0x000fe200090f0eff */
[----:B0-----:R-:W-:Y:S01]  /*04e0*/  IMAD.IADD R11, R0, 0x1, R28 ;  /* 0x00000001000b7824 */ /* 0x001fe200078e021c */
[C---:B------:R-:W-:Y:S01]  /*04f0*/  IADD3 R20, P3, PT, R21.reuse, UR8, RZ ;  /* 0x0000000815147c10 */ /* 0x040fe2000ff7e0ff */
[----:B------:R0:W5:Y:S03]  /*0500*/  LDG.E.U8.CONSTANT R8, desc[UR4][R6.64+-0x1] ;  /* 0xffffff0406087981 */ /* 0x000166000c1e9100 */
[----:B------:R-:W-:-:S02]  /*0510*/  LEA.HI.X.SX32 R21, R21, UR9, 0x1, P3 ;  /* 0x0000000915157c11 */ /* 0x000fc400098f0eff */
[----:B------:R-:W-:Y:S02]  /*0520*/  IADD3 R10, P2, PT, R11, UR8, RZ ;  /* 0x000000080b0a7c10 */ /* 0x000fe4000ff5e0ff */
[----:B-1----:R-:W-:Y:S01]  /*0530*/  IADD3 R4, P0, PT, R29, UR8, RZ ;  /* 0x000000081d047c10 */ /* 0x002fe2000ff1e0ff */
[----:B------:R-:W5:Y:S01]  /*0540*/  LDG.E.U8.CONSTANT R12, desc[UR4][R20.64] ;  /* 0x00000004140c7981 */ /* 0x000f62000c1e9100 */
[----:B0-----:R-:W-:-:S03]  /*0550*/  IMAD.IADD R7, R0, 0x1, R26 ;  /* 0x0000000100077824 */ /* 0x001fc600078e021a */
[----:B------:R0:W5:Y:S01]  /*0560*/  LDG.E.U8.CONSTANT R0, desc[UR4][R14.64] ;  /* 0x000000040e007981 */ /* 0x000162000c1e9100 */
[----:B------:R-:W-:Y:S01]  /*0570*/  LEA.HI.X.SX32 R5, R29, UR9, 0x1, P0 ;  /* 0x000000091d057c11 */ /* 0x000fe200080f0eff */
[--C-:B------:R-:W-:Y:S01]  /*0580*/  IMAD.IADD R29, R25, 0x1, R18.reuse ;  /* 0x00000001191d7824 */ /* 0x100fe200078e0212 */
[----:B------:R-:W-:Y:S02]  /*0590*/  LEA.HI.X.SX32 R11, R11, UR9, 0x1, P2 ;  /* 0x000000090b0b7c11 */ /* 0x000fe400090f0eff */
[----:B------:R-:W-:Y:S01]  /*05a0*/  IADD3 R6, P0, PT, R7, UR8, RZ ;  /* 0x0000000807067c10 */ /* 0x000fe2000ff1e0ff */
[----:B------:R-:W5:Y:S01]  /*05b0*/  LDG.E.U8.CONSTANT R4, desc[UR4][R4.64] ;  /* 0x0000000404047981 */ /* 0x000f62000c1e9100 */
[----:B0-----:R-:W-:Y:S02]  /*05c0*/  IMAD.IADD R14, R23, 0x1, R18 ;  /* 0x00000001170e7824 */ /* 0x001fe400078e0212 */
[----:B------:R-:W-:-:S03]  /*05d0*/  LEA.HI.X.SX32 R7, R7, UR9, 0x1, P0 ;  /* 0x0000000907077c11 */ /* 0x000fc600080f0eff */
[C---:B------:R-:W-:Y:S01]  /*05e0*/  IADD3 R20, P2, PT, R14.reuse, UR8, RZ ;  /* 0x000000080e147c10 */ /* 0x040fe2000ff5e0ff */
[----:B------:R0:W5:Y:S03]  /*05f0*/  LDG.E.U8.CONSTANT R5, desc[UR4][R10.64] ;  /* 0x000000040a057981 */ /* 0x000166000c1e9100 */
[----:B------:R-:W-:Y:S01]  /*0600*/  LEA.HI.X.SX32 R21, R14, UR9, 0x1, P2 ;  /* 0x000000090e157c11 */ /* 0x000fe200090f0eff */
[C---:B------:R-:W-:Y:S01]  /*0610*/  IMAD.IADD R9, R26.reuse, 0x1, R9 ;  /* 0x000000011a097824 */ /* 0x040fe200078e0209 */
[C---:B------:R-:W-:Y:S01]  /*0620*/  IADD3 R14, P0, PT, R29.reuse, UR8, RZ ;  /* 0x000000081d0e7c10 */ /* 0x040fe2000ff1e0ff */
[----:B------:R-:W5:Y:S01]  /*0630*/  LDG.E.U8.CONSTANT R6, desc[UR4][R6.64] ;  /* 0x0000000406067981 */ /* 0x000f62000c1e9100 */
[----:B0-----:R-:W-:Y:S02]  /*0640*/  IMAD.IADD R11, R26, 0x1, R18 ;  /* 0x000000011a0b7824 */ /* 0x001fe400078e0212 */
[----:B------:R-:W-:Y:S01]  /*0650*/  LEA.HI.X.SX32 R15, R29, UR9, 0x1, P0 ;  /* 0x000000091d0f7c11 */ /* 0x000fe200080f0eff */
[----:B------:R-:W-:-:S02]  /*0660*/  IMAD.IADD R29, R25, 0x1, R19 ;  /* 0x00000001191d7824 */ /* 0x000fc400078e0213 */
[----:B------:R-:W-:Y:S01]  /*0670*/  IMAD.IADD R18, R28, 0x1, R18 ;  /* 0x000000011c127824 */ /* 0x000fe200078e0212 */
[----:B------:R-:W-:Y:S01]  /*0680*/  IADD3 RZ, P2, PT, R11, UR8, RZ ;  /* 0x000000080bff7c10 */ /* 0x000fe2000ff5e0ff */
[----:B------:R-:W-:Y:S01]  /*0690*/  VIADD R10, R9, UR8 ;  /* 0x00000008090a7c36 */ /* 0x000fe20008000000 */
[----:B------:R0:W5:Y:S02]  /*06a0*/  LDG.E.U8.CONSTANT R7, desc[UR4][R20.64] ;  /* 0x0000000414077981 */ /* 0x000164000c1e9100 */
[----:B------:R-:W-:Y:S02]  /*06b0*/  LEA.HI.X.SX32 R11, R11, UR9, 0x1, P2 ;  /* 0x000000090b0b7c11 */ /* 0x000fe400090f0eff */
[----:B------:R1:W5:Y:S04]  /*06c0*/  LDG.E.U8.CONSTANT R9, desc[UR4][R14.64] ;  /* 0x000000040e097981 */ /* 0x000368000c1e9100 */
[----:B------:R-:W5:Y:S01]  /*06d0*/  LDG.E.U8.CONSTANT R11, desc[UR4][R10.64] ;  /* 0x000000040a0b7981 */ /* 0x000f62000c1e9100 */
[----:B0-----:R-:W-:-:S02]  /*06e0*/  IADD3 R20, P2, PT, R29, UR8, RZ ;  /* 0x000000081d147c10 */ /* 0x001fc4000ff5e0ff */
[----:B-1----:R-:W-:Y:S02]  /*06f0*/  IADD3 R14, P0, PT, R18, UR8, RZ ;  /* 0x00000008120e7c10 */ /* 0x002fe4000ff1e0ff */
[----:B------:R-:W-:Y:S01]  /*0700*/  LEA.HI.X.SX32 R21, R29, UR9, 0x1, P2 ;  /* 0x000000091d157c11 */ /* 0x000fe200090f0eff */
[----:B------:R-:W-:Y:S01]  /*0710*/  IMAD.IADD R29, R28, 0x1, R19 ;  /* 0x000000011c1d7824 */ /* 0x000fe200078e0213 */
[----:B------:R-:W-:Y:S01]  /*0720*/  LEA.HI.X.SX32 R15, R18, UR9, 0x1, P0 ;  /* 0x00000009120f7c11 */ /* 0x000fe200080f0eff */
[----:B------:R-:W-:Y:S02]  /*0730*/  IMAD.IADD R23, R23, 0x1, R27 ;  /* 0x0000000117177824 */ /* 0x000fe400078e021b */
[----:B------:R-:W2:Y:S04]  /*0740*/  LDG.E.U8.CONSTANT R18, desc[UR4][R20.64] ;  /* 0x0000000414127981 */ /* 0x000ea8000c1e9100 */
[----:B------:R0:W5:Y:S02]  /*0750*/  LDG.E.U8.CONSTANT R10, desc[UR4][R14.64] ;  /* 0x000000040e0a7981 */ /* 0x000164000c1e9100 */
[----:B0-----:R-:W-:-:S04]  /*0760*/  IADD3 R14, P0, PT, R29, UR8, RZ ;  /* 0x000000081d0e7c10 */ /* 0x001fc8000ff1e0ff */
[----:B------:R-:W-:Y:S01]  /*0770*/  LEA.HI.X.SX32 R15, R29, UR9, 0x1, P0 ;  /* 0x000000091d0f7c11 */ /* 0x000fe200080f0eff */
[----:B------:R-:W-:-:S04]  /*0780*/  IMAD.IADD R29, R26, 0x1, R19 ;  /* 0x000000011a1d7824 */ /* 0x000fc800078e0213 */
[----:B------:R0:W2:Y:S01]  /*0790*/  LDG.E.U8.CONSTANT R19, desc[UR4][R14.64] ;  /* 0x000000040e137981 */ /* 0x0000a2000c1e9100 */
[----:B------:R-:W-:-:S04]  /*07a0*/  IADD3 R20, P0, PT, R29, UR8, RZ ;  /* 0x000000081d147c10 */ /* 0x000fc8000ff1e0ff */
[----:B------:R-:W-:Y:S02]  /*07b0*/  LEA.HI.X.SX32 R21, R29, UR9, 0x1, P0 ;  /* 0x000000091d157c11 */ /* 0x000fe400080f0eff */
[----:B0-----:R-:W-:-:S03]  /*07c0*/  IADD3 R14, P0, PT, R23, UR8, RZ ;  /* 0x00000008170e7c10 */ /* 0x001fc6000ff1e0ff */
[----:B------:R-:W5:Y:S01]  /*07d0*/  LDG.E.U8.CONSTANT R20, desc[UR4][R20.64] ;  /* 0x0000000414147981 */ /* 0x000f62000c1e9100 */
[----:B------:R-:W-:Y:S01]  /*07e0*/  LEA.HI.X.SX32 R15, R23, UR9, 0x1, P0 ;  /* 0x00000009170f7c11 */ /* 0x000fe200080f0eff */
[----:B------:R-:W-:-:S04]  /*07f0*/  IMAD.IADD R23, R25, 0x1, R27 ;  /* 0x0000000119177824 */ /* 0x000fc800078e021b */
[----:B------:R0:W2:Y:S02]  /*0800*/  LDG.E.U8.CONSTANT R21, desc[UR4][R14.64] ;  /* 0x000000040e157981 */ /* 0x0000a4000c1e9100 */
[----:B0-----:R-:W-:-:S04]  /*0810*/  IADD3 R14, P0, PT, R23, UR8, RZ ;  /* 0x00000008170e7c10 */ /* 0x001fc8000ff1e0ff */
[----:B------:R-:W-:-:S05]  /*0820*/  LEA.HI.X.SX32 R15, R23, UR9, 0x1, P0 ;  /* 0x00000009170f7c11 */ /* 0x000fca00080f0eff */
[----:B------:R0:W3:Y:S01]  /*0830*/  LDG.E.U8.CONSTANT R23, desc[UR4][R14.64] ;  /* 0x000000040e177981 */ /* 0x0000e2000c1e9100 */
[----:B------:R-:W-:Y:S01]  /*0840*/  SEL R16, R16, RZ, P1 ;  /* 0x000000ff10107207 */ /* 0x000fe20000800000 */
[----:B0-----:R-:W-:Y:S02]  /*0850*/  IMAD.IADD R14, R25, 0x1, R17 ;  /* 0x00000001190e7824 */ /* 0x001fe400078e0211 */
[C---:B------:R-:W-:Y:S02]  /*0860*/  IMAD.IADD R25, R28.reuse, 0x1, R27 ;  /* 0x000000011c197824 */ /* 0x040fe400078e021b */
[----:B------:R-:W-:Y:S02]  /*0870*/  IMAD.IADD R15, R28, 0x1, R17 ;  /* 0x000000011c0f7824 */ /* 0x000fe400078e0211 */
[----:B------:R-:W-:Y:S01]  /*0880*/  IMAD.IADD R27, R26, 0x1, R27 ;  /* 0x000000011a1b7824 */ /* 0x000fe200078e021b */
[----:B------:R-:W-:Y:S01]  /*0890*/  IADD3 R28, P0, PT, R25, UR8, RZ ;  /* 0x00000008191c7c10 */ /* 0x000fe2000ff1e0ff */
[----:B------:R-:W-:-:S02]  /*08a0*/  IMAD.IADD R16, R16, 0x1, R17 ;  /* 0x0000000110107824 */ /* 0x000fc400078e0211 */
[----:B------:R-:W-:Y:S01]  /*08b0*/  IMAD.IADD R17, R26, 0x1, R17 ;  /* 0x000000011a117824 */ /* 0x000fe200078e0211 */
[----:B------:R-:W-:Y:S02]  /*08c0*/  LEA.HI.X.SX32 R29, R25, UR9, 0x1, P0 ;  /* 0x00000009191d7c11 */ /* 0x000fe400080f0eff */
[----:B------:R-:W-:-:S03]  /*08d0*/  IADD3 R26, P0, PT, R27, UR8, RZ ;  /* 0x000000081b1a7c10 */ /* 0x000fc6000ff1e0ff */
[----:B------:R0:W5:Y:S01]  /*08e0*/  LDG.E.U8.CONSTANT R25, desc[UR4][R28.64] ;  /* 0x000000041c197981 */ /* 0x000162000c1e9100 */
[----:B------:R-:W-:-:S05]  /*08f0*/  LEA.HI.X.SX32 R27, R27, UR9, 0x1, P0 ;  /* 0x000000091b1b7c11 */ /* 0x000fca00080f0eff */
[----:B------:R-:W2:Y:S01]  /*0900*/  LDG.E.U8.CONSTANT R26, desc[UR4][R26.64] ;  /* 0x000000041a1a7981 */ /* 0x000ea2000c1e9100 */
[----:B0-----:R-:W-:-:S04]  /*0910*/  IADD3 R28, P0, PT, R16, UR8, RZ ;  /* 0x00000008101c7c10 */ /* 0x001fc8000ff1e0ff */
[----:B------:R-:W-:-:S05]  /*0920*/  LEA.HI.X.SX32 R29, R16, UR9, 0x1, P0 ;  /* 0x00000009101d7c11 */ /* 0x000fca00080f0eff */
[----:B------:R0:W3:Y:S01]  /*0930*/  LDG.E.U8.CONSTANT R27, desc[UR4][R28.64] ;  /* 0x000000041c1b7981 */ /* 0x0000e2000c1e9100 */
[----:B------:R-:W-:Y:S02]  /*0940*/  IADD3 R16, P1, PT, R17, UR8, RZ ;  /* 0x0000000811107c10 */ /* 0x000fe4000ff3e0ff */
[----:B0-----:R-:W-:-:S04]  /*0950*/  IADD3 R28, P0, PT, R14, UR8, RZ ;  /* 0x000000080e1c7c10 */ /* 0x001fc8000ff1e0ff */
[----:B------:R-:W-:Y:S02]  /*0960*/  LEA.HI.X.SX32 R29, R14, UR9, 0x1, P0 ;  /* 0x000000090e1d7c11 */ /* 0x000fe400080f0eff */
[----:B------:R-:W-:Y:S02]  /*0970*/  IADD3 R14, P0, PT, R15, UR8, RZ ;  /* 0x000000080f0e7c10 */ /* 0x000fe4000ff1e0ff */
[----:B------:R-:W-:Y:S01]  /*0980*/  LEA.HI.X.SX32 R17, R17, UR9, 0x1, P1 ;  /* 0x0000000911117c11 */ /* 0x000fe200088f0eff */
[----:B------:R-:W4:Y:S01]  /*0990*/  LDG.E.U8.CONSTANT R28, desc[UR4][R28.64] ;  /* 0x000000041c1c7981 */ /* 0x000f22000c1e9100 */
[----:B------:R-:W-:-:S03]  /*09a0*/  LEA.HI.X.SX32 R15, R15, UR9, 0x1, P0 ;  /* 0x000000090f0f7c11 */ /* 0x000fc600080f0eff */
[----:B------:R-:W5:Y:S04]  /*09b0*/  LDG.E.U8.CONSTANT R16, desc[UR4][R16.64] ;  /* 0x0000000410107981 */ /* 0x000f68000c1e9100 */
[----:B------:R-:W2:Y:S02]  /*09c0*/  LDG.E.U8.CONSTANT R14, desc[UR4][R14.64] ;  /* 0x000000040e0e7981 */ /* 0x000ea4000c1e9100 */
[----:B--2---:R-:W-:-:S04]  /*09d0*/  ISETP.NE.AND P0, PT, R14, RZ, PT ;  /* 0x000000ff0e00720c */ /* 0x004fc80003f05270 */
[----:B-----5:R-:W-:-:S04]  /*09e0*/  ISETP.NE.AND P0, PT, R16, RZ, P0 ;  /* 0x000000ff1000720c */ /* 0x020fc80000705270 */
[----:B----4-:R-:W-:-:S04]  /*09f0*/  ISETP.NE.AND P0, PT, R28, RZ, P0 ;  /* 0x000000ff1c00720c */ /* 0x010fc80000705270 */
[----:B------:R-:W-:-:S04]  /*0a00*/  ISETP.NE.AND P0, PT, R24, RZ, P0 ;  /* 0x000000ff1800720c */ /* 0x000fc80000705270 */
[----:B---3--:R-:W-:-:S04]  /*0a10*/  ISETP.NE.AND P0, PT, R27, RZ, P0 ;  /* 0x000000ff1b00720c */ /* 0x008fc80000705270 */
[----:B------:R-:W-:-:S04]  /*0a20*/  ISETP.NE.AND P0, PT, R26, RZ, P0 ;  /* 0x000000ff1a00720c */ /* 0x000fc80000705270 */
        /* <DEDUP_REMOVED lines=17> */
[----:B------:R-:W-:Y:S02]  /*0b40*/  ISETP.NE.AND P0, PT, R3, RZ, P0 ;  /* 0x000000ff0300720c */ /* 0x000fe40000705270 */
[----:B------:R-:W-:Y:S02]  /*0b50*/  IADD3 R4, P1, PT, R2, UR10, RZ ;  /* 0x0000000a02047c10 */ /* 0x000fe4000ff3e0ff */
[----:B------:R-:W-:Y:S02]  /*0b60*/  ISETP.NE.AND P0, PT, R0, RZ, P0 ;  /* 0x000000ff0000720c */ /* 0x000fe40000705270 */
[----:B------:R-:W-:Y:S02]  /*0b70*/  LEA.HI.X.SX32 R5, R2, UR11, 0x1, P1 ;  /* 0x0000000b02057c11 */ /* 0x000fe400088f0eff */
[----:B------:R-:W-:-:S05]  /*0b80*/  SEL R3, RZ, 0xffffffff, !P0 ;  /* 0xffffffffff037807 */ /* 0x000fca0004000000 */
[----:B------:R-:W-:Y:S01]  /*0b90*/  STG.E.U8 desc[UR4][R4.64], R3 ;  /* 0x0000000304007986 */ /* 0x000fe2000c101104 */
[----:B------:R-:W-:Y:S05]  /*0ba0*/  EXIT ;  /* 0x000000000000794d */ /* 0x000fea0003800000 */
.L_x_9:
        /* <DEDUP_REMOVED lines=13> */
.L_x_93:


//--------------------- .text._Z15dilate5x5KernelPKhPhii --------------------------
	.section	.text._Z15dilate5x5KernelPKhPhii,"ax",@progbits
	.align	128
        .global         _Z15dilate5x5KernelPKhPhii
        .type           _Z15dilate5x5KernelPKhPhii,@function
        .size           _Z15dilate5x5KernelPKhPhii,(.L_x_94 - _Z15dilate5x5KernelPKhPhii)
        .other          _Z15dilate5x5KernelPKhPhii,@"STO_CUDA_ENTRY STV_DEFAULT"
_Z15dilate5x5KernelPKhPhii:
.text._Z15dilate5x5KernelPKhPhii:
        /* <DEDUP_REMOVED lines=25> */
[----:B------:R-:W-:Y:S02]  /*0190*/  VIADDMNMX R28, R3, 0x1, R26, PT ;  /* 0x00000001031c7846 */ /* 0x000fe4000380011a */
[C---:B------:R-:W-:Y:S02]  /*01a0*/  ISETP.GE.U32.AND P1, PT, R7.reuse, 0x2, PT ;  /* 0x000000020700780c */ /* 0x040fe40003f26070 */
[----:B------:R-:W-:-:S02]  /*01b0*/  VIADDMNMX.U32 R0, R7, 0xfffffffe, R8, PT ;  /* 0xfffffffe07007846 */ /* 0x000fc40003800008 */
[----:B------:R-:W-:Y:S02]  /*01c0*/  VIMNMX.U32 R2, PT, PT, R8, R7, PT ;  /* 0x0000000708027248 */ /* 0x000fe40003fe0000 */
[----:B------:R-:W-:Y:S02]  /*01d0*/  SEL R0, R0, RZ, P1 ;  /* 0x000000ff00007207 */ /* 0x000fe40000800000 */
[C---:B------:R-:W-:Y:S01]  /*01e0*/  ISETP.GE.AND P4, PT, R3.reuse, 0x2, PT ;  /* 0x000000020300780c */ /* 0x040fe20003f86270 */
[-C--:B------:R-:W-:Y:S01]  /*01f0*/  IMAD R19, R2, R9.reuse, RZ ;  /* 0x0000000902137224 */ /* 0x080fe200078e02ff */
[C---:B------:R-:W-:Y:S01]  /*0200*/  ISETP.GE.AND P3, PT, R3.reuse, RZ, PT ;  /* 0x000000ff0300720c */ /* 0x040fe20003f66270 */
[-C--:B------:R-:W-:Y:S01]  /*0210*/  IMAD R5, R0, R9.reuse, RZ ;  /* 0x0000000900057224 */ /* 0x080fe200078e02ff */
[----:B------:R-:W-:Y:S01]  /*0220*/  ISETP.GE.AND P2, PT, R3, -0x1, PT ;  /* 0xffffffff0300780c */ /* 0x000fe20003f46270 */
[----:B------:R-:W-:Y:S01]  /*0230*/  IMAD R0, R7, R9, R3 ;  /* 0x0000000907007224 */ /* 0x000fe200078e0203 */
[----:B------:R-:W-:-:S02]  /*0240*/  VIADDMNMX R26, R3, 0x2, R26, PT ;  /* 0x00000002031a7846 */ /* 0x000fc4000380011a */
[C---:B------:R-:W-:Y:S02]  /*0250*/  ISETP.GE.AND P0, PT, R3.reuse, -0x2, PT ;  /* 0xfffffffe0300780c */ /* 0x040fe40003f06270 */
[C---:B------:R-:W-:Y:S02]  /*0260*/  VIADDMNMX R16, R3.reuse, 0xfffffffe, R16, PT ;  /* 0xfffffffe03107846 */ /* 0x040fe40003800110 */
[----:B------:R-:W-:Y:S02]  /*0270*/  ISETP.GE.AND P1, PT, R3, 0x2, PT ;  /* 0x000000020300780c */ /* 0x000fe40003f26270 */
[C-C-:B------:R-:W-:Y:S02]  /*0280*/  VIADDMNMX.U32 R10, R7.reuse, 0x1, R8.reuse, PT ;  /* 0x00000001070a7846 */ /* 0x140fe40003800008 */
[--C-:B------:R-:W-:Y:S02]  /*0290*/  SHF.R.S32.HI R3, RZ, 0x1f, R5.reuse ;  /* 0x0000001fff037819 */ /* 0x100fe40000011405 */
[----:B-1----:R-:W-:Y:S01]  /*02a0*/  IADD3 R2, P5, P6, R6, UR8, R5 ;  /* 0x0000000806027c10 */ /* 0x002fe2000febe005 */
[----:B------:R-:W-:Y:S01]  /*02b0*/  IMAD R27, R10, R9, RZ ;  /* 0x000000090a1b7224 */ /* 0x000fe200078e02ff */
[----:B------:R-:W-:-:S02]  /*02c0*/  VIADDMNMX.U32 R8, R7, 0x2, R8, PT ;  /* 0x0000000207087846 */ /* 0x000fc40003800008 */
[----:B------:R-:W-:Y:S02]  /*02d0*/  IADD3.X R3, PT, PT, RZ, UR9, R3, P5, P6 ;  /* 0x00000009ff037c10 */ /* 0x000fe4000afec403 */
[----:B------:R-:W-:Y:S01]  /*02e0*/  VIMNMX.U32 R4, PT, PT, R7, 0x1, !PT ;  /* 0x0000000107047848 */ /* 0x000fe20007fe0000 */
[-C--:B------:R-:W-:Y:S01]  /*02f0*/  IMAD R17, R8, R9.reuse, RZ ;  /* 0x0000000908117224 */ /* 0x080fe200078e02ff */
[--C-:B------:R-:W-:Y:S02]  /*0300*/  SHF.R.S32.HI R10, RZ, 0x1f, R19.reuse ;  /* 0x0000001fff0a7819 */ /* 0x100fe40000011413 */
[----:B------:R-:W-:Y:S01]  /*0310*/  IADD3 R12, P5, P6, R6, UR8, R19 ;  /* 0x00000008060c7c10 */ /* 0x000fe2000febe013 */
[----:B------:R-:W-:Y:S01]  /*0320*/  VIADD R4, R4, 0xffffffff ;  /* 0xffffffff04047836 */ /* 0x000fe20000000000 */
[--C-:B------:R-:W-:Y:S01]  /*0330*/  SHF.R.S32.HI R11, RZ, 0x1f, R27.reuse ;  /* 0x0000001fff0b7819 */ /* 0x100fe2000001141b */
[----:B--2---:R-:W2:Y:S01]  /*0340*/  LDG.E.U8.CONSTANT R3, desc[UR4][R2.64+-0x1] ;  /* 0xffffff0402037981 */ /* 0x004ea2000c1e9100 */
[----:B------:R-:W-:Y:S01]  /*0350*/  IADD3.X R13, PT, PT, RZ, UR9, R10, P5, P6 ;  /* 0x00000009ff0d7c10 */ /* 0x000fe2000afec40a */
[----:B------:R-:W-:Y:S01]  /*0360*/  IMAD R18, R4, R9, RZ ;  /* 0x0000000904127224 */ /* 0x000fe200078e02ff */
[----:B------:R-:W-:-:S02]  /*0370*/  IADD3 R14, P5, P6, R6, UR8, R27 ;  /* 0x00000008060e7c10 */ /* 0x000fc4000febe01b */
[----:B------:R-:W-:Y:S02]  /*0380*/  SHF.R.S32.HI R4, RZ, 0x1f, R17 ;  /* 0x0000001fff047819 */ /* 0x000fe40000011411 */
[----:B------:R-:W-:Y:S01]  /*0390*/  IADD3.X R15, PT, PT, RZ, UR9, R11, P5, P6 ;  /* 0x00000009ff0f7c10 */ /* 0x000fe2000afec40b */
[----:B------:R0:W3:Y:S01]  /*03a0*/  LDG.E.U8.CONSTANT R13, desc[UR4][R12.64+-0x1] ;  /* 0xffffff040c0d7981 */ /* 0x0000e2000c1e9100 */
[----:B------:R-:W-:Y:S02]  /*03b0*/  IADD3 R10, P5, P6, R6, UR8, R17 ;  /* 0x00000008060a7c10 */ /* 0x000fe4000febe011 */
[----:B------:R-:W-:Y:S01]  /*03c0*/  SEL R23, R23, RZ, P4 ;  /* 0x000000ff17177207 */ /* 0x000fe20002000000 */
[----:B------:R1:W4:Y:S01]  /*03d0*/  LDG.E.U8.CONSTANT R22, desc[UR4][R14.64+-0x1] ;  /* 0xffffff040e167981 */ /* 0x000322000c1e9100 */
[----:B------:R-:W-:Y:S02]  /*03e0*/  VIMNMX.U32 R7, PT, PT, R7, 0x1, !PT ;  /* 0x0000000107077848 */ /* 0x000fe40007fe0000 */
[----:B------:R-:W-:-:S02]  /*03f0*/  IADD3.X R11, PT, PT, RZ, UR9, R4, P5, P6 ;  /* 0x00000009ff0b7c10 */ /* 0x000fc4000afec404 */
[--C-:B------:R-:W-:Y:S01]  /*0400*/  IADD3 R6, P5, P6, R6, UR8, R18.reuse ;  /* 0x0000000806067c10 */ /* 0x100fe2000febe012 */
[----:B0-----:R-:W-:Y:S01]  /*0410*/  IMAD.IADD R12, R23, 0x1, R5 ;  /* 0x00000001170c7824 */ /* 0x001fe200078e0205 */
[----:B------:R-:W-:Y:S01]  /*0420*/  SHF.R.S32.HI R4, RZ, 0x1f, R18 ;  /* 0x0000001fff047819 */ /* 0x000fe20000011412 */
[----:B------:R-:W-:Y:S01]  /*0430*/  VIADD R8, R7, 0xffffffff ;  /* 0xffffffff07087836 */ /* 0x000fe20000000000 */
[----:B------:R-:W-:Y:S01]  /*0440*/  SEL R25, R25, RZ, P3 ;  /* 0x000000ff19197207 */ /* 0x000fe20001800000 */
[----:B------:R0:W5:Y:S01]  /*0450*/  LDG.E.U8.CONSTANT R24, desc[UR4][R10.64+-0x1] ;  /* 0xffffff040a187981 */ /* 0x000162000c1e9100 */
[----:B------:R-:W-:Y:S01]  /*0460*/  IADD3.X R7, PT, PT, RZ, UR9, R4, P5, P6 ;  /* 0x00000009ff077c10 */ /* 0x000fe2000afec404 */
[----:B------:R-:W-:Y:S01]  /*0470*/  IMAD.IADD R4, R23, 0x1, R19 ;  /* 0x0000000117047824 */ /* 0x000fe200078e0213 */
[----:B------:R-:W-:Y:S01]  /*0480*/  SEL R28, R28, RZ, P2 ;  /* 0x000000ff1c1c7207 */ /* 0x000fe20001000000 */
[----:B------:R-:W-:Y:S01]  /*0490*/  IMAD R9, R8, R9, RZ ;  /* 0x0000000908097224 */ /* 0x000fe200078e02ff */
[----:B-1----:R-:W-:Y:S01]  /*04a0*/  IADD3 R14, P2, PT, R12, UR8, RZ ;  /* 0x000000080c0e7c10 */ /* 0x002fe2000ff5e0ff */
[C---:B------:R-:W-:Y:S01]  /*04b0*/  IMAD.IADD R29, R5.reuse, 0x1, R25 ;  /* 0x00000001051d7824 */ /* 0x040fe200078e0219 */
[----:B------:R-:W-:Y:S01]  /*04c0*/  IADD3 R20, P3, PT, R4, UR8, RZ ;  /* 0x0000000804147c10 */ /* 0x000fe2000ff7e0ff */
[----:B------:R1:W2:Y:S01]  /*04d0*/  LDG.E.U8.CONSTANT R8, desc[UR4][R6.64+-0x1] ;  /* 0xffffff0406087981 */ /* 0x0002a2000c1e9100 */
[----:B------:R-:W-:Y:S01]  /*04e0*/  LEA.HI.X.SX32 R15, R12, UR9, 0x1, P2 ;  /* 0x000000090c0f7c11 */ /* 0x000fe200090f0eff */
[----:B0-----:R-:W-:Y:S01]  /*04f0*/  IMAD.IADD R11, R5, 0x1, R28 ;  /* 0x00000001050b7824 */ /* 0x001fe200078e021c */
[----:B------:R-:W-:-:S02]  /*0500*/  SEL R26, R26, RZ, P0 ;  /* 0x000000ff1a1a7207 */ /* 0x000fc40000000000 */
[----:B------:R-:W-:Y:S01]  /*0510*/  LEA.HI.X.SX32 R21, R4, UR9, 0x1, P3 ;  /* 0x0000000904157c11 */ /* 0x000fe200098f0eff */
[----:B------:R0:W2:Y:S01]  /*0520*/  LDG.E.U8.CONSTANT R2, desc[UR4][R14.64] ;  /* 0x000000040e027981 */ /* 0x0000a2000c1e9100 */
[----:B------:R-:W-:Y:S02]  /*0530*/  IADD3 R4, P0, PT, R29, UR8, RZ ;  /* 0x000000081d047c10 */ /* 0x000fe4000ff1e0ff */
[----:B------:R-:W-:Y:S01]  /*0540*/  IADD3 R10, P2, PT, R11, UR8, RZ ;  /* 0x000000080b0a7c10 */ /* 0x000fe2000ff5e0ff */
[----:B-1----:R-:W-:Y:S01]  /*0550*/  IMAD.IADD R7, R5, 0x1, R26 ;  /* 0x0000000105077824 */ /* 0x002fe200078e021a */
[----:B------:R-:W-:Y:S01]  /*0560*/  LEA.HI.X.SX32 R5, R29, UR9, 0x1, P0 ;  /* 0x000000091d057c11 */ /* 0x000fe200080f0eff */
[----:B------:R1:W3:Y:S01]  /*0570*/  LDG.E.U8.CONSTANT R12, desc[UR4][R20.64] ;  /* 0x00000004140c7981 */ /* 0x0002e2000c1e9100 */
[--C-:B0-----:R-:W-:Y:S01]  /*0580*/  IMAD.IADD R14, R23, 0x1, R18.reuse ;  /* 0x00000001170e7824 */ /* 0x101fe200078e0212 */
[----:B------:R-:W-:Y:S01]  /*0590*/  LEA.HI.X.SX32 R11, R11, UR9, 0x1, P2 ;  /* 0x000000090b0b7c11 */ /* 0x000fe200090f0eff */
[----:B------:R-:W-:Y:S01]  /*05a0*/  IMAD.IADD R29, R25, 0x1, R18 ;  /* 0x00000001191d7824 */ /* 0x000fe200078e0212 */
[----:B------:R-:W-:Y:S01]  /*05b0*/  IADD3 R6, P0, PT, R7, UR8, RZ ;  /* 0x0000000807067c10 */ /* 0x000fe2000ff1e0ff */
[----:B------:R-:W2:Y:S01]  /*05c0*/  LDG.E.U8.CONSTANT R4, desc[UR4][R4.64] ;  /* 0x0000000404047981 */ /* 0x000ea2000c1e9100 */
[----:B-1----:R-:W-:-:S02]  /*05d0*/  IADD3 R20, P2, PT, R14, UR8, RZ ;  /* 0x000000080e147c10 */ /* 0x002fc4000ff5e0ff */
[----:B------:R-:W-:Y:S02]  /*05e0*/  LEA.HI.X.SX32 R7, R7, UR9, 0x1, P0 ;  /* 0x0000000907077c11 */ /* 0x000fe400080f0eff */
[----:B------:R-:W-:Y:S02]  /*05f0*/  LEA.HI.X.SX32 R21, R14, UR9, 0x1, P2 ;  /* 0x000000090e157c11 */ /* 0x000fe400090f0eff */
[C---:B------:R-:W-:Y:S01]  /*0600*/  IADD3 R14, P0, PT, R29.reuse, UR8, RZ ;  /* 0x000000081d0e7c10 */ /* 0x040fe2000ff1e0ff */
[C---:B------:R-:W-:Y:S01]  /*0610*/  IMAD.IADD R9, R26.reuse, 0x1, R9 ;  /* 0x000000011a097824 */ /* 0x040fe200078e0209 */
[----:B------:R0:W2:Y:S02]  /*0620*/  LDG.E.U8.CONSTANT R5, desc[UR4][R10.64] ;  /* 0x000000040a057981 */ /* 0x0000a4000c1e9100 */
[----:B------:R-:W-:Y:S01]  /*0630*/  LEA.HI.X.SX32 R15, R29, UR9, 0x1, P0 ;  /* 0x000000091d0f7c11 */ /* 0x000fe200080f0eff */
[----:B------:R-:W-:Y:S01]  /*0640*/  IMAD.IADD R29, R25, 0x1, R19 ;  /* 0x00000001191d7824 */ /* 0x000fe200078e0213 */
[----:B------:R-:W2:Y:S01]  /*0650*/  LDG.E.U8.CONSTANT R6, desc[UR4][R6.64] ;  /* 0x0000000406067981 */ /* 0x000ea2000c1e9100 */
[----:B0-----:R-:W-:-:S02]  /*0660*/  IMAD.IADD R11, R26, 0x1, R18 ;  /* 0x000000011a0b7824 */ /* 0x001fc400078e0212 */
[----:B------:R-:W-:Y:S02]  /*0670*/  IMAD.IADD R18, R28, 0x1, R18 ;  /* 0x000000011c127824 */ /* 0x000fe400078e0212 */
[----:B------:R-:W-:Y:S01]  /*0680*/  VIADD R10, R9, UR8 ;  /* 0x00000008090a7c36 */ /* 0x000fe20008000000 */
[C---:B------:R-:W-:Y:S01]  /*0690*/  IADD3 RZ, P2, PT, R11.reuse, UR8, RZ ;  /* 0x000000080bff7c10 */ /* 0x040fe2000ff5e0ff */
[----:B------:R0:W2:Y:S03]  /*06a0*/  LDG.E.U8.CONSTANT R7, desc[UR4][R20.64] ;  /* 0x0000000414077981 */ /* 0x0000a6000c1e9100 */
[----:B------:R-:W-:Y:S01]  /*06b0*/  LEA.HI.X.SX32 R11, R11, UR9, 0x1, P2 ;  /* 0x000000090b0b7c11 */ /* 0x000fe200090f0eff */
[----:B------:R1:W2:Y:S05]  /*06c0*/  LDG.E.U8.CONSTANT R9, desc[UR4][R14.64] ;  /* 0x000000040e097981 */ /* 0x0002aa000c1e9100 */
[----:B------:R-:W2:Y:S01]  /*06d0*/  LDG.E.U8.CONSTANT R11, desc[UR4][R10.64] ;  /* 0x000000040a0b7981 */ /* 0x000ea2000c1e9100 */
[----:B0-----:R-:W-:-:S02]  /*06e0*/  IADD3 R20, P2, PT, R29, UR8, RZ ;  /* 0x000000081d147c10 */ /* 0x001fc4000ff5e0ff */
[----:B-1----:R-:W-:Y:S02]  /*06f0*/  IADD3 R14, P0, PT, R18, UR8, RZ ;  /* 0x00000008120e7c10 */ /* 0x002fe4000ff1e0ff */
[----:B------:R-:W-:Y:S01]  /*0700*/  LEA.HI.X.SX32 R21, R29, UR9, 0x1, P2 ;  /* 0x000000091d157c11 */ /* 0x000fe200090f0eff */
[----:B------:R-:W-:Y:S01]  /*0710*/  IMAD.IADD R29, R28, 0x1, R19 ;  /* 0x000000011c1d7824 */ /* 0x000fe200078e0213 */
[----:B------:R-:W-:Y:S01]  /*0720*/  LEA.HI.X.SX32 R15, R18, UR9, 0x1, P0 ;  /* 0x00000009120f7c11 */ /* 0x000fe200080f0eff */
[----:B------:R-:W-:Y:S02]  /*0730*/  IMAD.IADD R23, R23, 0x1, R27 ;  /* 0x0000000117177824 */ /* 0x000fe400078e021b */
[----:B------:R-:W3:Y:S04]  /*0740*/  LDG.E.U8.CONSTANT R18, desc[UR4][R20.64] ;  /* 0x0000000414127981 */ /* 0x000ee8000c1e9100 */
[----:B------:R0:W2:Y:S02]  /*0750*/  LDG.E.U8.CONSTANT R10, desc[UR4][R14.64] ;  /* 0x000000040e0a7981 */ /* 0x0000a4000c1e9100 */
[----:B0-----:R-:W-:-:S04]  /*0760*/  IADD3 R14, P0, PT, R29, UR8, RZ ;  /* 0x000000081d0e7c10 */ /* 0x001fc8000ff1e0ff */
[----:B------:R-:W-:Y:S01]  /*0770*/  LEA.HI.X.SX32 R15, R29, UR9, 0x1, P0 ;  /* 0x000000091d0f7c11 */ /* 0x000fe200080f0eff */
[----:B------:R-:W-:-:S04]  /*0780*/  IMAD.IADD R29, R26, 0x1, R19 ;  /* 0x000000011a1d7824 */ /* 0x000fc800078e0213 */
[----:B------:R0:W3:Y:S01]  /*0790*/  LDG.E.U8.CONSTANT R19, desc[UR4][R14.64] ;  /* 0x000000040e137981 */ /* 0x0000e2000c1e9100 */
[----:B------:R-:W-:-:S04]  /*07a0*/  IADD3 R20, P0, PT, R29, UR8, RZ ;  /* 0x000000081d147c10 */ /* 0x000fc8000ff1e0ff */
[----:B------:R-:W-:Y:S02]  /*07b0*/  LEA.HI.X.SX32 R21, R29, UR9, 0x1, P0 ;  /* 0x000000091d157c11 */ /* 0x000fe400080f0eff */
[----:B0-----:R-:W-:-:S03]  /*07c0*/  IADD3 R14, P0, PT, R23, UR8, RZ ;  /* 0x00000008170e7c10 */ /* 0x001fc6000ff1e0ff */
[----:B------:R-:W2:Y:S01]  /*07d0*/  LDG.E.U8.CONSTANT R20, desc[UR4][R20.64] ;  /* 0x0000000414147981 */ /* 0x000ea2000c1e9100 */
[----:B------:R-:W-:Y:S01]  /*07e0*/  LEA.HI.X.SX32 R15, R23, UR9, 0x1, P0 ;  /* 0x00000009170f7c11 */ /* 0x000fe200080f0eff */
[----:B------:R-:W-:-:S04]  /*07f0*/  IMAD.IADD R23, R25, 0x1, R27 ;  /* 0x0000000119177824 */ /* 0x000fc800078e021b */
[----:B------:R0:W2:Y:S02]  /*0800*/  LDG.E.U8.CONSTANT R21, desc[UR4][R14.64] ;  /* 0x000000040e157981 */ /* 0x0000a4000c1e9100 */
[----:B0-----:R-:W-:-:S04]  /*0810*/  IADD3 R14, P0, PT, R23, UR8, RZ ;  /* 0x00000008170e7c10 */ /* 0x001fc8000ff1e0ff */
[----:B------:R-:W-:-:S05]  /*0820*/  LEA.HI.X.SX32 R15, R23, UR9, 0x1, P0 ;  /* 0x00000009170f7c11 */ /* 0x000fca00080f0eff */
[----:B------:R0:W4:Y:S01]  /*0830*/  LDG.E.U8.CONSTANT R23, desc[UR4][R14.64] ;  /* 0x000000040e177981 */ /* 0x000122000c1e9100 */
        /* <DEDUP_REMOVED lines=10> */
[----:B------:R0:W3:Y:S01]  /*08e0*/  LDG.E.U8.CONSTANT R25, desc[UR4][R28.64] ;  /* 0x000000041c197981 */ /* 0x0000e2000c1e9100 */
[----:B------:R-:W-:-:S05]  /*08f0*/  LEA.HI.X.SX32 R27, R27, UR9, 0x1, P0 ;  /* 0x000000091b1b7c11 */ /* 0x000fca00080f0eff */
[----:B------:R-:W3:Y:S01]  /*0900*/  LDG.E.U8.CONSTANT R26, desc[UR4][R26.64] ;  /* 0x000000041a1a7981 */ /* 0x000ee2000c1e9100 */
[----:B0-----:R-:W-:-:S04]  /*0910*/  IADD3 R28, P0, PT, R16, UR8, RZ ;  /* 0x00000008101c7c10 */ /* 0x001fc8000ff1e0ff */
[----:B------:R-:W-:-:S05]  /*0920*/  LEA.HI.X.SX32 R29, R16, UR9, 0x1, P0 ;  /* 0x00000009101d7c11 */ /* 0x000fca00080f0eff */
[----:B------:R0:W5:Y:S02]  /*0930*/  LDG.E.U8.CONSTANT R27, desc[UR4][R28.64] ;  /* 0x000000041c1b7981 */ /* 0x000164000c1e9100 */
[----:B0-----:R-:W-:-:S04]  /*0940*/  IADD3 R28, P0, PT, R14, UR8, RZ ;  /* 0x000000080e1c7c10 */ /* 0x001fc8000ff1e0ff */
[----:B------:R-:W-:Y:S02]  /*0950*/  LEA.HI.X.SX32 R29, R14, UR9, 0x1, P0 ;  /* 0x000000090e1d7c11 */ /* 0x000fe400080f0eff */
[----:B------:R-:W-:-:S03]  /*0960*/  IADD3 R14, P0, PT, R15, UR8, RZ ;  /* 0x000000080f0e7c10 */ /* 0x000fc6000ff1e0ff */
[----:B------:R-:W2:Y:S01]  /*0970*/  LDG.E.U8.CONSTANT R28, desc[UR4][R28.64] ;  /* 0x000000041c1c7981 */ /* 0x000ea2000c1e9100 */
[----:B------:R-:W-:Y:S02]  /*0980*/  LEA.HI.X.SX32 R15, R15, UR9, 0x1, P0 ;  /* 0x000000090f0f7c11 */ /* 0x000fe400080f0eff */
[----:B------:R-:W-:-:S04]  /*0990*/  IADD3 R16, P0, PT, R17, UR8, RZ ;  /* 0x0000000811107c10 */ /* 0x000fc8000ff1e0ff */
[----:B------:R-:W-:Y:S01]  /*09a0*/  LEA.HI.X.SX32 R17, R17, UR9, 0x1, P0 ;  /* 0x0000000911117c11 */ /* 0x000fe200080f0eff */
[----:B------:R-:W2:Y:S04]  /*09b0*/  LDG.E.U8.CONSTANT R15, desc[UR4][R14.64] ;  /* 0x000000040e0f7981 */ /* 0x000ea8000c1e9100 */
[----:B------:R-:W2:Y:S02]  /*09c0*/  LDG.E.U8.CONSTANT R16, desc[UR4][R16.64] ;  /* 0x0000000410107981 */ /* 0x000ea4000c1e9100 */
[----:B--2---:R-:W-:-:S04]  /*09d0*/  LOP3.LUT R15, R28, R16, R15, 0xfe, !PT ;  /* 0x000000101c0f7212 */ /* 0x004fc800078efe0f */
[----:B-----5:R-:W-:-:S04]  /*09e0*/  LOP3.LUT R24, R27, R15, R24, 0xfe, !PT ;  /* 0x0000000f1b187212 */ /* 0x020fc800078efe18 */
[----:B---3--:R-:W-:-:S04]  /*09f0*/  LOP3.LUT R24, R25, R24, R26, 0xfe, !PT ;  /* 0x0000001819187212 */ /* 0x008fc800078efe1a */
[----:B----4-:R-:W-:-:S04]  /*0a00*/  LOP3.LUT R22, R22, R24, R23, 0xfe, !PT ;  /* 0x0000001816167212 */ /* 0x010fc800078efe17 */
[----:B------:R-:W-:-:S04]  /*0a10*/  LOP3.LUT R20, R20, R22, R21, 0xfe, !PT ;  /* 0x0000001614147212 */ /* 0x000fc800078efe15 */
[----:B------:R-:W-:-:S04]  /*0a20*/  LOP3.LUT R18, R18, R20, R19, 0xfe, !PT ;  /* 0x0000001412127212 */ /* 0x000fc800078efe13 */
[----:B------:R-:W-:-:S04]  /*0a30*/  LOP3.LUT R12, R12, R18, R13, 0xfe, !PT ;  /* 0x000000120c0c7212 */ /* 0x000fc800078efe0d */
[----:B------:R-:W-:-:S04]  /*0a40*/  LOP3.LUT R10, R10, R12, R11, 0xfe, !PT ;  /* 0x0000000c0a0a7212 */ /* 0x000fc800078efe0b */
[----:B------:R-:W-:-:S04]  /*0a50*/  LOP3.LUT R8, R8, R10, R9, 0xfe, !PT ;  /* 0x0000000a08087212 */ /* 0x000fc800078efe09 */
[----:B------:R-:W-:-:S04]  /*0a60*/  LOP3.LUT R6, R6, R8, R7, 0xfe, !PT ;  /* 0x0000000806067212 */ /* 0x000fc800078efe07 */
[----:B------:R-:W-:-:S04]  /*0a70*/  LOP3.LUT R4, R4, R6, R5, 0xfe, !PT ;  /* 0x0000000604047212 */ /* 0x000fc800078efe05 */
[----:B------:R-:W-:Y:S02]  /*0a80*/  LOP3.LUT R3, R2, R4, R3, 0xfe, !PT ;  /* 0x0000000402037212 */ /* 0x000fe400078efe03 */
[C---:B------:R-:W-:Y:S02]  /*0a90*/  IADD3 R2, P1, PT, R0.reuse, UR10, RZ ;  /* 0x0000000a00027c10 */ /* 0x040fe4000ff3e0ff */
[----:B------:R-:W-:Y:S02]  /*0aa0*/  LOP3.LUT P0, RZ, R3, 0xff, RZ, 0xc0, !PT ;  /* 0x000000ff03ff7812 */ /* 0x000fe4000780c0ff */
[----:B------:R-:W-:Y:S02]  /*0ab0*/  LEA.HI.X.SX32 R3, R0, UR11, 0x1, P1 ;  /* 0x0000000b00037c11 */ /* 0x000fe400088f0eff */
[----:B------:R-:W-:-:S05]  /*0ac0*/  SEL R5, RZ, 0xffffffff, !P0 ;  /* 0xffffffffff057807 */ /* 0x000fca0004000000 */
[----:B------:R-:W-:Y:S01]  /*0ad0*/  STG.E.U8 desc[UR4][R2.64], R5 ;  /* 0x0000000502007986 */ /* 0x000fe2000c101104 */
[----:B------:R-:W-:Y:S05]  /*0ae0*/  EXIT ;  /* 0x000000000000794d */ /* 0x000fea0003800000 */
.L_x_10:
        /* <DEDUP_REMOVED lines=9> */
.L_x_94:


//--------------------- .text._Z20buildLaneMasksKernelPKiS0_PhS1_S1_ii --------------------------
	.section	.text._Z20buildLaneMasksKernelPKiS0_PhS1_S1_ii,"ax",@progbits
	.align	128
        .global         _Z20buildLaneMasksKernelPKiS0_PhS1_S1_ii
        .type           _Z20buildLaneMasksKernelPKiS0_PhS1_S1_ii,@function
        .size           _Z20buildLaneMasksKernelPKiS0_PhS1_S1_ii,(.L_x_95 - _Z20buildLaneMasksKernelPKiS0_PhS1_S1_ii)
        .other          _Z20buildLaneMasksKernelPKiS0_PhS1_S1_ii,@"STO_CUDA_ENTRY STV_DEFAULT"
_Z20buildLaneMasksKernelPKiS0_PhS1_S1_ii:
.text._Z20buildLaneMasksKernelPKiS0_PhS1_S1_ii:
[----:B------:R-:W-:Y:S01]  /*0000*/  LDC R1, c[0x0][0x37c] ;  /* 0x0000df00ff017b82 */ /* 0x000fe20000000800 */
[----:B------:R-:W0:Y:S07]  /*0010*/  S2R R3, SR_TID.X ;  /* 0x0000000000037919 */ /* 0x000e2e0000002100 */
[----:B------:R-:W1:Y:S01]  /*0020*/  LDC R7, c[0x0][0x364] ;  /* 0x0000d900ff077b82 */ /* 0x000e620000000800 */
[----:B------:R-:W2:Y:S01]  /*0030*/  LDCU.64 UR6, c[0x0][0x3a8] ;  /* 0x00007500ff0677ac */ /* 0x000ea20008000a00 */
[----:B------:R-:W1:Y:S06]  /*0040*/  S2R R2, SR_TID.Y ;  /* 0x0000000000027919 */ /* 0x000e6c0000002200 */
[----:B------:R-:W0:Y:S08]  /*0050*/  S2UR UR5, SR_CTAID.X ;  /* 0x00000000000579c3 */ /* 0x000e300000002500 */
[----:B------:R-:W0:Y:S08]  /*0060*/  LDC R0, c[0x0][0x360] ;  /* 0x0000d800ff007b82 */ /* 0x000e300000000800 */
[----:B------:R-:W1:Y:S01]  /*0070*/  S2UR UR4, SR_CTAID.Y ;  /* 0x00000000000479c3 */ /* 0x000e620000002600 */
[----:B0-----:R-:W-:-:S05]  /*0080*/  IMAD R0, R0, UR5, R3 ;  /* 0x0000000500007c24 */ /* 0x001fca000f8e0203 */
[----:B--2---:R-:W-:Y:S01]  /*0090*/  ISETP.GE.AND P0, PT, R0, UR7, PT ;  /* 0x0000000700007c0c */ /* 0x004fe2000bf06270 */
[----:B-1----:R-:W-:-:S05]  /*00a0*/  IMAD R7, R7, UR4, R2 ;  /* 0x0000000407077c24 */ /* 0x002fca000f8e0202 */
[----:B------:R-:W-:-:S13]  /*00b0*/  ISETP.GE.OR P0, PT, R7, UR6, P0 ;  /* 0x0000000607007c0c */ /* 0x000fda0008706670 */
[----:B------:R-:W-:Y:S05]  /*00c0*/  @P0 EXIT ;  /* 0x000000000000094d */ /* 0x000fea0003800000 */
[----:B------:R-:W0:Y:S01]  /*00d0*/  LDC.64 R2, c[0x0][0x380] ;  /* 0x0000e000ff027b82 */ /* 0x000e220000000a00 */
[----:B------:R-:W1:Y:S01]  /*00e0*/  LDCU.64 UR4, c[0x0][0x358] ;  /* 0x00006b00ff0477ac */ /* 0x000e620008000a00 */
[----:B------:R-:W2:Y:S06]  /*00f0*/  LDCU.128 UR8, c[0x0][0x390] ;  /* 0x00007200ff0877ac */ /* 0x000eac0008000c00 */
[----:B------:R-:W3:Y:S01]  /*0100*/  LDC.64 R4, c[0x0][0x388] ;  /* 0x0000e200ff047b82 */ /* 0x000ee20000000a00 */
[----:B------:R-:W4:Y:S01]  /*0110*/  LDCU.64 UR12, c[0x0][0x3a0] ;  /* 0x00007400ff0c77ac */ /* 0x000f220008000a00 */
[----:B0-----:R-:W-:-:S06]  /*0120*/  IMAD.WIDE.U32 R2, R7, 0x4, R2 ;  /* 0x0000000407027825 */ /* 0x001fcc00078e0002 */
[----:B-1----:R4:W5:Y:S01]  /*0130*/  LDG.E.CONSTANT R3, desc[UR4][R2.64] ;  /* 0x0000000402037981 */ /* 0x002962000c1e9900 */
[----:B---3--:R-:W-:-:S06]  /*0140*/  IMAD.WIDE.U32 R4, R7, 0x4, R4 ;  /* 0x0000000407047825 */ /* 0x008fcc00078e0004 */
[----:B------:R-:W3:Y:S01]  /*0150*/  LDG.E.CONSTANT R5, desc[UR4][R4.64] ;  /* 0x0000000404057981 */ /* 0x000ee2000c1e9900 */
[----:B------:R-:W-:-:S05]  /*0160*/  IMAD R10, R7, UR7, R0 ;  /* 0x00000007070a7c24 */ /* 0x000fca000f8e0200 */
[----:B------:R-:W-:Y:S02]  /*0170*/  SHF.R.S32.HI R11, RZ, 0x1f, R10 ;  /* 0x0000001fff0b7819 */ /* 0x000fe4000001140a */
[C---:B--2---:R-:W-:Y:S02]  /*0180*/  IADD3 R8, P3, PT, R10.reuse, UR10, RZ ;  /* 0x0000000a0a087c10 */ /* 0x044fe4000ff7e0ff */
[C---:B------:R-:W-:Y:S02]  /*0190*/  IADD3 R6, P2, PT, R10.reuse, UR8, RZ ;  /* 0x000000080a067c10 */ /* 0x040fe4000ff5e0ff */
[C---:B------:R-:W-:Y:S02]  /*01a0*/  IADD3.X R9, PT, PT, R11.reuse, UR11, RZ, P3, !PT ;  /* 0x0000000b0b097c10 */ /* 0x040fe40009ffe4ff */
[----:B------:R-:W-:Y:S02]  /*01b0*/  IADD3.X R7, PT, PT, R11, UR9, RZ, P2, !PT ;  /* 0x000000090b077c10 */ /* 0x000fe400097fe4ff */
[----:B----4-:R-:W-:-:S02]  /*01c0*/  IADD3 R2, P3, PT, R10, UR12, RZ ;  /* 0x0000000c0a027c10 */ /* 0x010fc4000ff7e0ff */
[----:B-----5:R-:W-:-:S04]  /*01d0*/  ISETP.GT.AND P1, PT, R3, -0x1, PT ;  /* 0xffffffff0300780c */ /* 0x020fc80003f24270 */
[----:B---3--:R-:W-:Y:S02]  /*01e0*/  ISETP.LT.AND P0, PT, R5, UR7, P1 ;  /* 0x0000000705007c0c */ /* 0x008fe40008f01270 */
[CC--:B------:R-:W-:Y:S02]  /*01f0*/  ISETP.EQ.AND P1, PT, R0.reuse, R3.reuse, P1 ;  /* 0x000000030000720c */ /* 0x0c0fe40000f22270 */
[C---:B------:R-:W-:Y:S02]  /*0200*/  ISETP.GE.AND P0, PT, R0.reuse, R3, P0 ;  /* 0x000000030000720c */ /* 0x040fe40000706270 */
[CC--:B------:R-:W-:Y:S02]  /*0210*/  ISETP.NE.AND P2, PT, R0.reuse, R5.reuse, PT ;  /* 0x000000050000720c */ /* 0x0c0fe40003f45270 */
[----:B------:R-:W-:Y:S02]  /*0220*/  ISETP.LE.AND P0, PT, R0, R5, P0 ;  /* 0x000000050000720c */ /* 0x000fe40000703270 */
[----:B------:R-:W-:-:S02]  /*0230*/  SEL R5, RZ, 0xffffffff, !P1 ;  /* 0xffffffffff057807 */ /* 0x000fc40004800000 */
[----:B------:R-:W-:Y:S02]  /*0240*/  IADD3.X R3, PT, PT, R11, UR13, RZ, P3, !PT ;  /* 0x0000000d0b037c10 */ /* 0x000fe40009ffe4ff */
[----:B------:R-:W-:Y:S02]  /*0250*/  SEL R11, RZ, 0xffffffff, P2 ;  /* 0xffffffffff0b7807 */ /* 0x000fe40001000000 */
[----:B------:R-:W-:Y:S01]  /*0260*/  SEL R13, RZ, 0xffffffff, !P0 ;  /* 0xffffffffff0d7807 */ /* 0x000fe20004000000 */
[----:B------:R-:W-:Y:S04]  /*0270*/  STG.E.U8 desc[UR4][R6.64], R5 ;  /* 0x0000000506007986 */ /* 0x000fe8000c101104 */
[----:B------:R-:W-:Y:S04]  /*0280*/  STG.E.U8 desc[UR4][R8.64], R11 ;  /* 0x0000000b08007986 */ /* 0x000fe8000c101104 */
[----:B------:R-:W-:Y:S01]  /*0290*/  STG.E.U8 desc[UR4][R2.64], R13 ;  /* 0x0000000d02007986 */ /* 0x000fe2000c101104 */
[----:B------:R-:W-:Y:S05]  /*02a0*/  EXIT ;  /* 0x000000000000794d */ /* 0x000fea0003800000 */
.L_x_11:
        /* <DEDUP_REMOVED lines=13> */
.L_x_95:


//--------------------- .text._Z26rowBoundaryDetectionKernelPKhPiS1_ii --------------------------
	.section	.text._Z26rowBoundaryDetectionKernelPKhPiS1_ii,"ax",@progbits
	.align	128
        .global         _Z26rowBoundaryDetectionKernelPKhPiS1_ii
        .type           _Z26rowBoundaryDetectionKernelPKhPiS1_ii,@function
        .size           _Z26rowBoundaryDetectionKernelPKhPiS1_ii,(.L_x_96 - _Z26rowBoundaryDetectionKernelPKhPiS1_ii)
        .other          _Z26rowBoundaryDetectionKernelPKhPiS1_ii,@"STO_CUDA_ENTRY STV_DEFAULT"
_Z26rowBoundaryDetectionKernelPKhPiS1_ii:
.text._Z26rowBoundaryDetectionKernelPKhPiS1_ii:
[----:B------:R-:W-:Y:S01]  /*0000*/  LDC R1, c[0x0][0x37c] ;  /* 0x0000df00ff017b82 */ /* 0x000fe20000000800 */
[----:B------:R-:W0:Y:S07]  /*0010*/  S2R R3, SR_TID.X ;  /* 0x0000000000037919 */ /* 0x000e2e0000002100 */
[----:B------:R-:W0:Y:S01]  /*0020*/  S2UR UR4, SR_CTAID.X ;  /* 0x00000000000479c3 */ /* 0x000e220000002500 */
[----:B------:R-:W1:Y:S07]  /*0030*/  LDCU UR5, c[0x0][0x398] ;  /* 0x00007300ff0577ac */ /* 0x000e6e0008000800 */
[----:B------:R-:W0:Y:S02]  /*0040*/  LDC R4, c[0x0][0x360] ;  /* 0x0000d800ff047b82 */ /* 0x000e240000000800 */
[----:B0-----:R-:W-:-:S05]  /*0050*/  IMAD R4, R4, UR4, R3 ;  /* 0x0000000404047c24 */ /* 0x001fca000f8e0203 */
[----:B-1----:R-:W-:-:S13]  /*0060*/  ISETP.GE.AND P0, PT, R4, UR5, PT ;  /* 0x0000000504007c0c */ /* 0x002fda000bf06270 */
[----:B------:R-:W-:Y:S05]  /*0070*/  @P0 EXIT ;  /* 0x000000000000094d */ /* 0x000fea0003800000 */
[----:B------:R-:W0:Y:S01]  /*0080*/  LDCU UR4, c[0x0][0x39c] ;  /* 0x00007380ff0477ac */ /* 0x000e220008000800 */
[----:B------:R-:W-:Y:S01]  /*0090*/  IMAD.MOV.U32 R5, RZ, RZ, -0x1 ;  /* 0xffffffffff057424 */ /* 0x000fe200078e00ff */
[----:B------:R-:W1:Y:S01]  /*00a0*/  LDCU UR10, c[0x0][0x39c] ;  /* 0x00007380ff0a77ac */ /* 0x000e620008000800 */
[----:B------:R-:W2:Y:S01]  /*00b0*/  LDCU.64 UR8, c[0x0][0x358] ;  /* 0x00006b00ff0877ac */ /* 0x000ea20008000a00 */
[----:B0-----:R-:W-:Y:S01]  /*00c0*/  UISETP.GE.AND UP0, UPT, UR4, 0x1, UPT ;  /* 0x000000010400788c */ /* 0x001fe2000bf06270 */
[----:B-1----:R-:W-:-:S08]  /*00d0*/  IMAD.U32 R0, RZ, RZ, UR10 ;  /* 0x0000000aff007e24 */ /* 0x002fd0000f8e00ff */
[----:B--2---:R-:W-:Y:S05]  /*00e0*/  BRA.U !UP0, `(.L_x_12) ;  /* 0x0000000d08487547 */ /* 0x004fea000b800000 */
[----:B------:R-:W-:Y:S02]  /*00f0*/  UISETP.GE.U32.AND UP0, UPT, UR4, 0x10, UPT ;  /* 0x000000100400788c */ /* 0x000fe4000bf06070 */
[----:B------:R-:W-:Y:S01]  /*0100*/  IMAD R7, R4, UR4, RZ ;  /* 0x0000000404077c24 */ /* 0x000fe2000f8e02ff */
[----:B------:R-:W-:Y:S01]  /*0110*/  ULOP3.LUT UR5, UR4, 0xf, URZ, 0xc0, !UPT ;  /* 0x0000000f04057892 */ /* 0x000fe2000f8ec0ff */
[----:B------:R-:W-:Y:S02]  /*0120*/  IMAD.MOV.U32 R5, RZ, RZ, -0x1 ;  /* 0xffffffffff057424 */ /* 0x000fe400078e00ff */
[----:B------:R-:W-:Y:S01]  /*0130*/  IMAD.MOV.U32 R6, RZ, RZ, RZ ;  /* 0x000000ffff067224 */ /* 0x000fe200078e00ff */
[----:B------:R-:W-:Y:S01]  /*0140*/  SHF.R.S32.HI R8, RZ, 0x1f, R7 ;  /* 0x0000001fff087819 */ /* 0x000fe20000011407 */
[----:B------:R-:W-:Y:S01]  /*0150*/  IMAD.U32 R0, RZ, RZ, UR10 ;  /* 0x0000000aff007e24 */ /* 0x000fe2000f8e00ff */
[----:B------:R-:W-:Y:S01]  /*0160*/  UISETP.NE.AND UP1, UPT, UR5, URZ, UPT ;  /* 0x000000ff0500728c */ /* 0x000fe2000bf25270 */
[----:B------:R-:W-:Y:S10]  /*0170*/  BRA.U !UP0, `(.L_x_13) ;  /* 0x0000000508947547 */ /* 0x000ff4000b800000 */
[----:B------:R-:W0:Y:S01]  /*0180*/  LDCU.64 UR6, c[0x0][0x380] ;  /* 0x00007000ff0677ac */ /* 0x000e220008000a00 */
[----:B------:R-:W-:Y:S02]  /*0190*/  IMAD.MOV.U32 R5, RZ, RZ, -0x1 ;  /* 0xffffffffff057424 */ /* 0x000fe400078e00ff */
[----:B------:R-:W-:Y:S02]  /*01a0*/  IMAD.MOV.U32 R9, RZ, RZ, RZ ;  /* 0x000000ffff097224 */ /* 0x000fe400078e00ff */
[----:B------:R-:W-:Y:S01]  /*01b0*/  IMAD.U32 R0, RZ, RZ, UR10 ;  /* 0x0000000aff007e24 */ /* 0x000fe2000f8e00ff */
[----:B0-----:R-:W-:Y:S01]  /*01c0*/  IADD3 R2, P0, PT, R7, UR6, RZ ;  /* 0x0000000607027c10 */ /* 0x001fe2000ff1e0ff */
[----:B------:R-:W-:-:S03]  /*01d0*/  ULOP3.LUT UR6, UR4, 0x7ffffff0, URZ, 0xc0, !UPT ;  /* 0x7ffffff004067892 */ /* 0x000fc6000f8ec0ff */
[----:B------:R-:W-:-:S03]  /*01e0*/  IADD3 R2, P1, PT, R2, 0x7, RZ ;  /* 0x0000000702027810 */ /* 0x000fc60007f3e0ff */
[----:B------:R-:W-:Y:S01]  /*01f0*/  IMAD.U32 R6, RZ, RZ, UR6 ;  /* 0x00000006ff067e24 */ /* 0x000fe2000f8e00ff */
[----:B------:R-:W-:-:S09]  /*0200*/  IADD3.X R3, PT, PT, RZ, UR7, R8, P1, P0 ;  /* 0x00000007ff037c10 */ /* 0x000fd20008fe0408 */
.L_x_14:
[----:B------:R-:W2:Y:S04]  /*0210*/  LDG.E.U8.CONSTANT R22, desc[UR8][R2.64+-0x7] ;  /* 0xfffff90802167981 */ /* 0x000ea8000c1e9100 */
[----:B------:R-:W3:Y:S04]  /*0220*/  LDG.E.U8.CONSTANT R20, desc[UR8][R2.64+-0x6] ;  /* 0xfffffa0802147981 */ /* 0x000ee8000c1e9100 */
[----:B------:R-:W4:Y:S04]  /*0230*/  LDG.E.U8.CONSTANT R21, desc[UR8][R2.64+-0x5] ;  /* 0xfffffb0802157981 */ /* 0x000f28000c1e9100 */
[----:B------:R-:W5:Y:S04]  /*0240*/  LDG.E.U8.CONSTANT R23, desc[UR8][R2.64+-0x4] ;  /* 0xfffffc0802177981 */ /* 0x000f68000c1e9100 */
        /* <DEDUP_REMOVED lines=10> */
[----:B------:R0:W5:Y:S04]  /*02f0*/  LDG.E.U8.CONSTANT R18, desc[UR8][R2.64+0x7] ;  /* 0x0000070802127981 */ /* 0x000168000c1e9100 */
[----:B------:R-:W5:Y:S01]  /*0300*/  LDG.E.U8.CONSTANT R19, desc[UR8][R2.64+0x8] ;  /* 0x0000080802137981 */ /* 0x000f62000c1e9100 */
[----:B------:R-:W-:-:S02]  /*0310*/  ISETP.GE.AND P1, PT, R5, RZ, PT ;  /* 0x000000ff0500720c */ /* 0x000fc40003f26270 */
[----:B--2---:R-:W-:Y:S01]  /*0320*/  ISETP.NE.AND P2, PT, R22, RZ, PT ;  /* 0x000000ff1600720c */ /* 0x004fe20003f45270 */
[C---:B------:R-:W-:Y:S01]  /*0330*/  VIADD R22, R9.reuse, 0x1 ;  /* 0x0000000109167836 */ /* 0x040fe20000000000 */
[----:B---3--:R-:W-:Y:S01]  /*0340*/  ISETP.NE.AND P0, PT, R20, RZ, PT ;  /* 0x000000ff1400720c */ /* 0x008fe20003f05270 */
[----:B------:R-:W-:-:S10]  /*0350*/  VIADD R20, R9, 0x5 ;  /* 0x0000000509147836 */ /* 0x000fd40000000000 */
[----:B------:R-:W-:Y:S02]  /*0360*/  @P2 SEL R5, R9, R5, !P1 ;  /* 0x0000000509052207 */ /* 0x000fe40004800000 */
[----:B----4-:R-:W-:Y:S01]  /*0370*/  ISETP.NE.AND P1, PT, R21, RZ, PT ;  /* 0x000000ff1500720c */ /* 0x010fe20003f25270 */
[----:B------:R-:W-:Y:S01]  /*0380*/  VIADD R21, R9, 0x2 ;  /* 0x0000000209157836 */ /* 0x000fe20000000000 */
[----:B------:R-:W-:Y:S02]  /*0390*/  ISETP.GE.AND P3, PT, R5, RZ, PT ;  /* 0x000000ff0500720c */ /* 0x000fe40003f66270 */
[----:B-----5:R-:W-:Y:S01]  /*03a0*/  ISETP.NE.AND P5, PT, R24, RZ, PT ;  /* 0x000000ff1800720c */ /* 0x020fe20003fa5270 */
[----:B------:R-:W-:Y:S01]  /*03b0*/  VIADD R24, R9, 0x3 ;  /* 0x0000000309187836 */ /* 0x000fe20000000000 */
[----:B------:R-:W-:Y:S02]  /*03c0*/  @P0 SEL R5, R22, R5, !P3 ;  /* 0x0000000516050207 */ /* 0x000fe40005800000 */
[----:B------:R-:W-:Y:S01]  /*03d0*/  ISETP.NE.AND P3, PT, R23, RZ, PT ;  /* 0x000000ff1700720c */ /* 0x000fe20003f65270 */
[----:B------:R-:W-:Y:S01]  /*03e0*/  VIADD R23, R9, 0x4 ;  /* 0x0000000409177836 */ /* 0x000fe20000000000 */
[----:B------:R-:W-:-:S02]  /*03f0*/  ISETP.GE.AND P4, PT, R5, RZ, PT ;  /* 0x000000ff0500720c */ /* 0x000fc40003f86270 */
[----:B------:R-:W-:Y:S02]  /*0400*/  ISETP.NE.AND P6, PT, R25, RZ, PT ;  /* 0x000000ff1900720c */ /* 0x000fe40003fc5270 */
[----:B------:R-:W-:Y:S02]  /*0410*/  @P1 SEL R5, R21, R5, !P4 ;  /* 0x0000000515051207 */ /* 0x000fe40006000000 */
[----:B------:R-:W-:Y:S01]  /*0420*/  @!P0 SEL R22, R0, R9, !P2 ;  /* 0x0000000900168207 */ /* 0x000fe20005000000 */
[----:B------:R-:W-:Y:S01]  /*0430*/  VIADD R0, R9, 0x6 ;  /* 0x0000000609007836 */ /* 0x000fe20000000000 */
[----:B------:R-:W-:Y:S02]  /*0440*/  ISETP.GE.AND P4, PT, R5, RZ, PT ;  /* 0x000000ff0500720c */ /* 0x000fe40003f86270 */
[----:B------:R-:W-:Y:S01]  /*0450*/  ISETP.NE.AND P2, PT, R11, RZ, PT ;  /* 0x000000ff0b00720c */ /* 0x000fe20003f45270 */
[----:B------:R-:W-:Y:S01]  /*0460*/  VIADD R11, R9, 0x8 ;  /* 0x00000008090b7836 */ /* 0x000fe20000000000 */
[----:B------:R-:W-:-:S02]  /*0470*/  @P3 SEL R5, R24, R5, !P4 ;  /* 0x0000000518053207 */ /* 0x000fc40006000000 */
[----:B------:R-:W-:Y:S02]  /*0480*/  @!P3 SEL R24, R22, R21, !P1 ;  /* 0x000000151618b207 */ /* 0x000fe40004800000 */
[----:B------:R-:W-:Y:S02]  /*0490*/  ISETP.GE.AND P4, PT, R5, RZ, PT ;  /* 0x000000ff0500720c */ /* 0x000fe40003f86270 */
[----:B------:R-:W-:Y:S01]  /*04a0*/  ISETP.NE.AND P1, PT, R13, RZ, PT ;  /* 0x000000ff0d00720c */ /* 0x000fe20003f25270 */
[----:B------:R-:W-:Y:S01]  /*04b0*/  VIADD R13, R9, 0xa ;  /* 0x0000000a090d7836 */ /* 0x000fe20000000000 */
[----:B------:R-:W-:-:S04]  /*04c0*/  @P5 SEL R5, R23, R5, !P4 ;  /* 0x0000000517055207 */ /* 0x000fc80006000000 */
[----:B------:R-:W-:-:S04]  /*04d0*/  ISETP.GE.AND P4, PT, R5, RZ, PT ;  /* 0x000000ff0500720c */ /* 0x000fc80003f86270 */
[----:B------:R-:W-:Y:S02]  /*04e0*/  @P6 SEL R5, R20, R5, !P4 ;  /* 0x0000000514056207 */ /* 0x000fe40006000000 */
[----:B------:R-:W-:Y:S01]  /*04f0*/  ISETP.NE.AND P4, PT, R10, RZ, PT ;  /* 0x000000ff0a00720c */ /* 0x000fe20003f85270 */
[----:B------:R-:W-:Y:S01]  /*0500*/  VIADD R10, R9, 0x7 ;  /* 0x00000007090a7836 */ /* 0x000fe20000000000 */
[----:B------:R-:W-:Y:S02]  /*0510*/  ISETP.GE.AND P0, PT, R5, RZ, PT ;  /* 0x000000ff0500720c */ /* 0x000fe40003f06270 */
[----:B------:R-:W-:Y:S02]  /*0520*/  @!P6 SEL R20, R24, R23, !P5 ;  /* 0x000000171814e207 */ /* 0x000fe40006800000 */
[----:B------:R-:W-:Y:S01]  /*0530*/  ISETP.NE.AND P5, PT, R15, RZ, PT ;  /* 0x000000ff0f00720c */ /* 0x000fe20003fa5270 */
[----:B------:R-:W-:-:S06]  /*0540*/  VIADD R15, R9, 0xc ;  /* 0x0000000c090f7836 */ /* 0x000fcc0000000000 */
[----:B------:R-:W-:-:S04]  /*0550*/  @P4 SEL R5, R0, R5, !P0 ;  /* 0x0000000500054207 */ /* 0x000fc80004000000 */
[----:B------:R-:W-:-:S04]  /*0560*/  ISETP.GE.AND P0, PT, R5, RZ, PT ;  /* 0x000000ff0500720c */ /* 0x000fc80003f06270 */
[----:B------:R-:W-:Y:S02]  /*0570*/  @P2 SEL R5, R10, R5, !P0 ;  /* 0x000000050a052207 */ /* 0x000fe40004000000 */
[----:B------:R-:W-:Y:S01]  /*0580*/  ISETP.NE.AND P0, PT, R12, RZ, PT ;  /* 0x000000ff0c00720c */ /* 0x000fe20003f05270 */
[----:B------:R-:W-:Y:S01]  /*0590*/  VIADD R12, R9, 0x9 ;  /* 0x00000009090c7836 */ /* 0x000fe20000000000 */
[----:B------:R-:W-:Y:S02]  /*05a0*/  ISETP.GE.AND P3, PT, R5, RZ, PT ;  /* 0x000000ff0500720c */ /* 0x000fe40003f66270 */
[----:B------:R-:W-:Y:S01]  /*05b0*/  @!P2 SEL R10, R20, R0, !P4 ;  /* 0x00000000140aa207 */ /* 0x000fe20006000000 */
[----:B------:R-:W-:Y:S01]  /*05c0*/  VIADD R0, R9, 0xf ;  /* 0x0000000f09007836 */ /* 0x000fe20000000000 */
[----:B------:R-:W-:-:S07]  /*05d0*/  ISETP.NE.AND P2, PT, R17, RZ, PT ;  /* 0x000000ff1100720c */ /* 0x000fce0003f45270 */
        /* <DEDUP_REMOVED lines=14> */
[----:B------:R-:W-:Y:S01]  /*06c0*/  ISETP.GE.AND P4, PT, R5, RZ, PT ;  /* 0x000000ff0500720c */ /* 0x000fe20003f86270 */
[----:B------:R-:W-:Y:S01]  /*06d0*/  VIADD R9, R9, 0x10 ;  /* 0x0000001009097836 */ /* 0x000fe20000000000 */
[----:B------:R-:W-:Y:S02]  /*06e0*/  @!P5 SEL R14, R12, R13, !P3 ;  /* 0x0000000d0c0ed207 */ /* 0x000fe40005800000 */
[----:B0-----:R-:W-:Y:S02]  /*06f0*/  IADD3 R2, P5, PT, R2, 0x10, RZ ;  /* 0x0000001002027810 */ /* 0x001fe40007fbe0ff */
[----:B------:R-:W-:-:S03]  /*0700*/  ISETP.NE.AND P3, PT, R9, R6, PT ;  /* 0x000000060900720c */ /* 0x000fc60003f65270 */
[----:B------:R-:W-:Y:S02]  /*0710*/  IMAD.X R3, RZ, RZ, R3, P5 ;  /* 0x000000ffff037224 */ /* 0x000fe400028e0603 */
[----:B------:R-:W-:-:S04]  /*0720*/  @P6 SEL R5, R15, R5, !P4 ;  /* 0x000000050f056207 */ /* 0x000fc80006000000 */
[----:B------:R-:W-:-:S04]  /*0730*/  ISETP.GE.AND P4, PT, R5, RZ, PT ;  /* 0x000000ff0500720c */ /* 0x000fc80003f86270 */
[----:B------:R-:W-:Y:S02]  /*0740*/  @P2 SEL R5, R16, R5, !P4 ;  /* 0x0000000510052207 */ /* 0x000fe40006000000 */
[----:B------:R-:W-:Y:S02]  /*0750*/  ISETP.NE.AND P4, PT, R18, RZ, PT ;  /* 0x000000ff1200720c */ /* 0x000fe40003f85270 */
[----:B------:R-:W-:Y:S02]  /*0760*/  ISETP.GE.AND P1, PT, R5, RZ, PT ;  /* 0x000000ff0500720c */ /* 0x000fe40003f26270 */
[----:B------:R-:W-:-:S09]  /*0770*/  @!P2 SEL R16, R14, R15, !P6 ;  /* 0x0000000f0e10a207 */ /* 0x000fd20007000000 */
[----:B------:R-:W-:-:S04]  /*0780*/  @P4 SEL R5, R10, R5, !P1 ;  /* 0x000000050a054207 */ /* 0x000fc80004800000 */
[----:B------:R-:W-:-:S04]  /*0790*/  ISETP.GE.AND P1, PT, R5, RZ, PT ;  /* 0x000000ff0500720c */ /* 0x000fc80003f26270 */
[----:B------:R-:W-:Y:S02]  /*07a0*/  @P0 SEL R5, R0, R5, !P1 ;  /* 0x0000000500050207 */ /* 0x000fe40004800000 */
[----:B------:R-:W-:Y:S01]  /*07b0*/  @!P0 SEL R0, R16, R10, !P4 ;  /* 0x0000000a10008207 */ /* 0x000fe20006000000 */
[----:B------:R-:W-:Y:S06]  /*07c0*/  @P3 BRA `(.L_x_14) ;  /* 0xfffffff800903947 */ /* 0x000fec000383ffff */
.L_x_13:
[----:B------:R-:W-:Y:S05]  /*07d0*/  BRA.U !UP1, `(.L_x_12) ;  /* 0x00000005098c7547 */ /* 0x000fea000b800000 */
[----:B------:R-:W-:Y:S02]  /*07e0*/  UISETP.GE.U32.AND UP0, UPT, UR5, 0x8, UPT ;  /* 0x000000080500788c */ /* 0x000fe4000bf06070 */
[----:B------:R-:W-:-:S04]  /*07f0*/  ULOP3.LUT UR6, UR4, 0x7, URZ, 0xc0, !UPT ;  /* 0x0000000704067892 */ /* 0x000fc8000f8ec0ff */
[----:B------:R-:W-:-:S03]  /*0800*/  UISETP.NE.AND UP1, UPT, UR6, URZ, UPT ;  /* 0x000000ff0600728c */ /* 0x000fc6000bf25270 */
[----:B------:R-:W-:Y:S08]  /*0810*/  BRA.U !UP0, `(.L_x_15) ;  /* 0x0000000108bc7547 */ /* 0x000ff0000b800000 */
[----:B------:R-:W0:Y:S02]  /*0820*/  LDCU.64 UR10, c[0x0][0x380] ;  /* 0x00007000ff0a77ac */ /* 0x000e240008000a00 */
[----:B0-----:R-:W-:-:S04]  /*0830*/  IADD3 R2, P0, P1, R6, UR10, R7 ;  /* 0x0000000a06027c10 */ /* 0x001fc8000f91e007 */
[----:B------:R-:W-:-:S05]  /*0840*/  IADD3.X R3, PT, PT, RZ, UR11, R8, P0, P1 ;  /* 0x0000000bff037c10 */ /* 0x000fca00087e2408 */
[----:B------:R-:W2:Y:S04]  /*0850*/  LDG.E.U8.CONSTANT R16, desc[UR8][R2.64] ;  /* 0x0000000802107981 */ /* 0x000ea8000c1e9100 */
[----:B------:R-:W3:Y:S04]  /*0860*/  LDG.E.U8.CONSTANT R9, desc[UR8][R2.64+0x1] ;  /* 0x0000010802097981 */ /* 0x000ee8000c1e9100 */
[----:B------:R-:W4:Y:S04]  /*0870*/  LDG.E.U8.CONSTANT R10, desc[UR8][R2.64+0x2] ;  /* 0x00000208020a7981 */ /* 0x000f28000c1e9100 */
[----:B------:R-:W5:Y:S04]  /*0880*/  LDG.E.U8.CONSTANT R11, desc[UR8][R2.64+0x3] ;  /* 0x00000308020b7981 */ /* 0x000f68000c1e9100 */
[----:B------:R-:W5:Y:S04]  /*0890*/  LDG.E.U8.CONSTANT R12, desc[UR8][R2.64+0x4] ;  /* 0x00000408020c7981 */ /* 0x000f68000c1e9100 */
[----:B------:R-:W5:Y:S04]  /*08a0*/  LDG.E.U8.CONSTANT R13, desc[UR8][R2.64+0x5] ;  /* 0x00000508020d7981 */ /* 0x000f68000c1e9100 */
[----:B------:R-:W5:Y:S04]  /*08b0*/  LDG.E.U8.CONSTANT R14, desc[UR8][R2.64+0x6] ;  /* 0x00000608020e7981 */ /* 0x000f68000c1e9100 */
[----:B------:R0:W5:Y:S01]  /*08c0*/  LDG.E.U8.CONSTANT R15, desc[UR8][R2.64+0x7] ;  /* 0x00000708020f7981 */ /* 0x000162000c1e9100 */
[----:B------:R-:W-:Y:S01]  /*08d0*/  ISETP.GE.AND P0, PT, R5, RZ, PT ;  /* 0x000000ff0500720c */ /* 0x000fe20003f06270 */
[----:B0-----:R-:W-:-:S02]  /*08e0*/  VIADD R2, R6, 0x3 ;  /* 0x0000000306027836 */ /* 0x001fc40000000000 */
[----:B------:R-:W-:Y:S01]  /*08f0*/  VIADD R3, R6, 0x4 ;  /* 0x0000000406037836 */ /* 0x000fe20000000000 */
[----:B--2---:R-:W-:Y:S02]  /*0900*/  ISETP.NE.AND P6, PT, R16, RZ, PT ;  /* 0x000000ff1000720c */ /* 0x004fe40003fc5270 */
[----:B---3--:R-:W-:Y:S01]  /*0910*/  ISETP.NE.AND P5, PT, R9, RZ, PT ;  /* 0x000000ff0900720c */ /* 0x008fe20003fa5270 */
[----:B------:R-:W-:Y:S01]  /*0920*/  VIADD R9, R6, 0x2 ;  /* 0x0000000206097836 */ /* 0x000fe20000000000 */
[----:B----4-:R-:W-:Y:S01]  /*0930*/  ISETP.NE.AND P3, PT, R10, RZ, PT ;  /* 0x000000ff0a00720c */ /* 0x010fe20003f65270 */
[C---:B------:R-:W-:Y:S01]  /*0940*/  VIADD R10, R6.reuse, 0x1 ;  /* 0x00000001060a7836 */ /* 0x040fe20000000000 */
[----:B-----5:R-:W-:Y:S01]  /*0950*/  ISETP.NE.AND P4, PT, R11, RZ, PT ;  /* 0x000000ff0b00720c */ /* 0x020fe20003f85270 */
[----:B------:R-:W-:-:S06]  /*0960*/  VIADD R11, R6, 0x6 ;  /* 0x00000006060b7836 */ /* 0x000fcc0000000000 */
[----:B------:R-:W-:Y:S02]  /*0970*/  @P6 SEL R5, R6, R5, !P0 ;  /* 0x0000000506056207 */ /* 0x000fe40004000000 */
[----:B------:R-:W-:Y:S01]  /*0980*/  ISETP.NE.AND P2, PT, R12, RZ, PT ;  /* 0x000000ff0c00720c */ /* 0x000fe20003f45270 */
[----:B------:R-:W-:Y:S01]  /*0990*/  VIADD R12, R6, 0x5 ;  /* 0x00000005060c7836 */ /* 0x000fe20000000000 */
[----:B------:R-:W-:Y:S02]  /*09a0*/  ISETP.GE.AND P0, PT, R5, RZ, PT ;  /* 0x000000ff0500720c */ /* 0x000fe40003f06270 */
[----:B------:R-:W-:Y:S02]  /*09b0*/  ISETP.NE.AND P1, PT, R13, RZ, PT ;  /* 0x000000ff0d00720c */ /* 0x000fe40003f25270 */
[----:B------:R-:W-:Y:S02]  /*09c0*/  @P5 SEL R5, R10, R5, !P0 ;  /* 0x000000050a055207 */ /* 0x000fe40004000000 */
[----:B------:R-:W-:Y:S01]  /*09d0*/  @!P5 SEL R10, R0, R6, !P6 ;  /* 0x00000006000ad207 */ /* 0x000fe20007000000 */
[C---:B------:R-:W-:Y:S01]  /*09e0*/  VIADD R0, R6.reuse, 0x7 ;  /* 0x0000000706007836 */ /* 0x040fe20000000000 */
[----:B------:R-:W-:Y:S01]  /*09f0*/  ISETP.GE.AND P0, PT, R5, RZ, PT ;  /* 0x000000ff0500720c */ /* 0x000fe20003f06270 */
[----:B------:R-:W-:Y:S01]  /*0a00*/  VIADD R6, R6, 0x8 ;  /* 0x0000000806067836 */ /* 0x000fe20000000000 */
[----:B------:R-:W-:-:S02]  /*0a10*/  ISETP.NE.AND P5, PT, R15, RZ, PT ;  /* 0x000000ff0f00720c */ /* 0x000fc40003fa5270 */
[----:B------:R-:W-:-:S04]  /*0a20*/  @P3 SEL R5, R9, R5, !P0 ;  /* 0x0000000509053207 */ /* 0x000fc80004000000 */
[----:B------:R-:W-:-:S04]  /*0a30*/  ISETP.GE.AND P0, PT, R5, RZ, PT ;  /* 0x000000ff0500720c */ /* 0x000fc80003f06270 */
[----:B------:R-:W-:Y:S02]  /*0a40*/  @P4 SEL R5, R2, R5, !P0 ;  /* 0x0000000502054207 */ /* 0x000fe40004000000 */
[----:B------:R-:W-:Y:S02]  /*0a50*/  @!P4 SEL R2, R10, R9, !P3 ;  /* 0x000000090a02c207 */ /* 0x000fe40005800000 */
[----:B------:R-:W-:-:S04]  /*0a60*/  ISETP.GE.AND P0, PT, R5, RZ, PT ;  /* 0x000000ff0500720c */ /* 0x000fc80003f06270 */
        /* <DEDUP_REMOVED lines=9> */
[----:B------:R-:W-:-:S07]  /*0b00*/  @!P5 SEL R0, R12, R11, !P0 ;  /* 0x0000000b0c00d207 */ /* 0x000fce0004000000 */
.L_x_15:
        /* <DEDUP_REMOVED lines=11> */
[----:B------:R-:W5:Y:S01]  /*0bc0*/  LDG.E.U8.CONSTANT R11, desc[UR8][R2.64+0x3] ;  /* 0x00000308020b7981 */ /* 0x000f62000c1e9100 */
[----:B------:R-:W-:-:S02]  /*0bd0*/  ISETP.GE.AND P1, PT, R5, RZ, PT ;  /* 0x000000ff0500720c */ /* 0x000fc40003f26270 */
[----:B--2---:R-:W-:Y:S02]  /*0be0*/  ISETP.NE.AND P0, PT, R12, RZ, PT ;  /* 0x000000ff0c00720c */ /* 0x004fe40003f05270 */
[----:B---3--:R-:W-:Y:S01]  /*0bf0*/  ISETP.NE.AND P2, PT, R9, RZ, PT ;  /* 0x000000ff0900720c */ /* 0x008fe20003f45270 */
[----:B------:R-:W-:Y:S01]  /*0c00*/  VIADD R9, R6, 0x2 ;  /* 0x0000000206097836 */ /* 0x000fe20000000000 */
[----:B----4-:R-:W-:Y:S01]  /*0c10*/  ISETP.NE.AND P3, PT, R10, RZ, PT ;  /* 0x000000ff0a00720c */ /* 0x010fe20003f65270 */
[----:B------:R-:W-:Y:S01]  /*0c20*/  VIADD R10, R6, 0x1 ;  /* 0x00000001060a7836 */ /* 0x000fe20000000000 */
[----:B-----5:R-:W-:-:S07]  /*0c30*/  ISETP.NE.AND P4, PT, R11, RZ, PT ;  /* 0x000000ff0b00720c */ /* 0x020fce0003f85270 */
[----:B------:R-:W-:-:S04]  /*0c40*/  @P0 SEL R5, R6, R5, !P1 ;  /* 0x0000000506050207 */ /* 0x000fc80004800000 */
[----:B------:R-:W-:-:S04]  /*0c50*/  ISETP.GE.AND P1, PT, R5, RZ, PT ;  /* 0x000000ff0500720c */ /* 0x000fc80003f26270 */
[----:B------:R-:W-:Y:S02]  /*0c60*/  @P2 SEL R5, R10, R5, !P1 ;  /* 0x000000050a052207 */ /* 0x000fe40004800000 */
[----:B------:R-:W-:Y:S01]  /*0c70*/  @!P2 SEL R10, R0, R6, !P0 ;  /* 0x00000006000aa207 */ /* 0x000fe20004000000 */
[C---:B------:R-:W-:Y:S01]  /*0c80*/  VIADD R0, R6.reuse, 0x3 ;  /* 0x0000000306007836 */ /* 0x040fe20000000000 */
[----:B------:R-:W-:Y:S01]  /*0c90*/  ISETP.GE.AND P1, PT, R5, RZ, PT ;  /* 0x000000ff0500720c */ /* 0x000fe20003f26270 */
[----:B------:R-:W-:-:S03]  /*0ca0*/  VIADD R6, R6, 0x4 ;  /* 0x0000000406067836 */ /* 0x000fc60000000000 */
[----:B------:R-:W-:-:S04]  /*0cb0*/  @P3 SEL R5, R9, R5, !P1 ;  /* 0x0000000509053207 */ /* 0x000fc80004800000 */
[----:B------:R-:W-:-:S04]  /*0cc0*/  ISETP.GE.AND P0, PT, R5, RZ, PT ;  /* 0x000000ff0500720c */ /* 0x000fc80003f06270 */
[----:B------:R-:W-:Y:S02]  /*0cd0*/  @P4 SEL R5, R0, R5, !P0 ;  /* 0x0000000500054207 */ /* 0x000fe40004000000 */
[----:B------:R-:W-:-:S07]  /*0ce0*/  @!P4 SEL R0, R10, R9, !P3 ;  /* 0x000000090a00c207 */ /* 0x000fce0005800000 */
.L_x_16:
[----:B------:R-:W-:Y:S05]  /*0cf0*/  BRA.U !UP1, `(.L_x_12) ;  /* 0x0000000109447547 */ /* 0x000fea000b800000 */
[----:B------:R-:W0:Y:S01]  /*0d00*/  LDCU.64 UR6, c[0x0][0x380] ;  /* 0x00007000ff0677ac */ /* 0x000e220008000a00 */
[----:B------:R-:W-:Y:S01]  /*0d10*/  UIADD3 UR4, UPT, UPT, -UR4, URZ, URZ ;  /* 0x000000ff04047290 */ /* 0x000fe2000fffe1ff */
[----:B0-----:R-:W-:-:S04]  /*0d20*/  IADD3 R7, P0, P1, R7, UR6, R6 ;  /* 0x0000000607077c10 */ /* 0x001fc8000f91e006 */
[----:B------:R-:W-:-:S09]  /*0d30*/  IADD3.X R8, PT, PT, R8, UR7, RZ, P0, P1 ;  /* 0x0000000708087c10 */ /* 0x000fd200087e24ff */
.L_x_17:
[----:B------:R-:W-:Y:S02]  /*0d40*/  IMAD.MOV.U32 R2, RZ, RZ, R7 ;  /* 0x000000ffff027224 */ /* 0x000fe400078e0007 */
[----:B------:R-:W-:-:S05]  /*0d50*/  IMAD.MOV.U32 R3, RZ, RZ, R8 ;  /* 0x000000ffff037224 */ /* 0x000fca00078e0008 */
[----:B------:R-:W2:Y:S01]  /*0d60*/  LDG.E.U8.CONSTANT R2, desc[UR8][R2.64] ;  /* 0x0000000802027981 */ /* 0x000ea2000c1e9100 */
[----:B------:R-:W-:Y:S01]  /*0d70*/  UIADD3 UR4, UPT, UPT, UR4, 0x1, URZ ;  /* 0x0000000104047890 */ /* 0x000fe2000fffe0ff */
[----:B------:R-:W-:Y:S02]  /*0d80*/  IADD3 R7, P1, PT, R7, 0x1, RZ ;  /* 0x0000000107077810 */ /* 0x000fe40007f3e0ff */
[----:B------:R-:W-:Y:S01]  /*0d90*/  ISETP.GE.AND P2, PT, R5, RZ, PT ;  /* 0x000000ff0500720c */ /* 0x000fe20003f46270 */
[----:B------:R-:W-:Y:S02]  /*0da0*/  UISETP.NE.AND UP0, UPT, UR4, URZ, UPT ;  /* 0x000000ff0400728c */ /* 0x000fe4000bf05270 */
[----:B------:R-:W-:Y:S01]  /*0db0*/  IMAD.X R8, RZ, RZ, R8, P1 ;  /* 0x000000ffff087224 */ /* 0x000fe200008e0608 */
[----:B--2---:R-:W-:-:S04]  /*0dc0*/  ISETP.NE.AND P0, PT, R2, RZ, PT ;  /* 0x000000ff0200720c */ /* 0x004fc80003f05270 */
[----:B------:R-:W-:-:S09]  /*0dd0*/  SEL R0, R0, R6, !P0 ;  /* 0x0000000600007207 */ /* 0x000fd20004000000 */
[C---:B------:R-:W-:Y:S01]  /*0de0*/  @P0 SEL R5, R6.reuse, R5, !P2 ;  /* 0x0000000506050207 */ /* 0x040fe20005000000 */
[----:B------:R-:W-:Y:S01]  /*0df0*/  VIADD R6, R6, 0x1 ;  /* 0x0000000106067836 */ /* 0x000fe20000000000 */
[----:B------:R-:W-:Y:S06]  /*0e00*/  BRA.U UP0, `(.L_x_17) ;  /* 0xfffffffd00cc7547 */ /* 0x000fec000b83ffff */
.L_x_12:
[----:B------:R-:W0:Y:S08]  /*0e10*/  LDC.64 R2, c[0x0][0x388] ;  /* 0x0000e200ff027b82 */ /* 0x000e300000000a00 */
[----:B------:R-:W1:Y:S01]  /*0e20*/  LDC.64 R6, c[0x0][0x390] ;  /* 0x0000e400ff067b82 */ /* 0x000e620000000a00 */
[----:B0-----:R-:W-:-:S05]  /*0e30*/  IMAD.WIDE R2, R4, 0x4, R2 ;  /* 0x0000000404027825 */ /* 0x001fca00078e0202 */
[----:B------:R-:W-:Y:S01]  /*0e40*/  STG.E desc[UR8][R2.64], R5 ;  /* 0x0000000502007986 */ /* 0x000fe2000c101908 */
[----:B-1----:R-:W-:-:S05]  /*0e50*/  IMAD.WIDE R6, R4, 0x4, R6 ;  /* 0x0000000404067825 */ /* 0x002fca00078e0206 */
[----:B------:R-:W-:Y:S01]  /*0e60*/  STG.E desc[UR8][R6.64], R0 ;  /* 0x0000000006007986 */ /* 0x000fe2000c101908 */
[----:B------:R-:W-:Y:S05]  /*0e70*/  EXIT ;  /* 0x000000000000794d */ /* 0x000fea0003800000 */
.L_x_18:
        /* <DEDUP_REMOVED lines=16> */
.L_x_96:


//--------------------- .text._Z19orReduceMasksKernelPKhPhiii --------------------------
	.section	.text._Z19orReduceMasksKernelPKhPhiii,"ax",@progbits
	.align	128
        .global         _Z19orReduceMasksKernelPKhPhiii
        .type           _Z19orReduceMasksKernelPKhPhiii,@function
        .size           _Z19orReduceMasksKernelPKhPhiii,(.L_x_97 - _Z19orReduceMasksKernelPKhPhiii)
        .other          _Z19orReduceMasksKernelPKhPhiii,@"STO_CUDA_ENTRY STV_DEFAULT"
_Z19orReduceMasksKernelPKhPhiii:
.text._Z19orReduceMasksKernelPKhPhiii:
[----:B------:R-:W-:Y:S01]  /*0000*/  LDC R1, c[0x0][0x37c] ;  /* 0x0000df00ff017b82 */ /* 0x000fe20000000800 */
[----:B------:R-:W0:Y:S07]  /*0010*/  S2R R5, SR_TID.X ;  /* 0x0000000000057919 */ /* 0x000e2e0000002100 */
[----:B------:R-:W1:Y:S01]  /*0020*/  LDC R3, c[0x0][0x364] ;  /* 0x0000d900ff037b82 */ /* 0x000e620000000800 */
[----:B------:R-:W2:Y:S01]  /*0030*/  LDCU UR10, c[0x0][0x398] ;  /* 0x00007300ff0a77ac */ /* 0x000ea20008000800 */
[----:B------:R-:W1:Y:S06]  /*0040*/  S2R R4, SR_TID.Y ;  /* 0x0000000000047919 */ /* 0x000e6c0000002200 */
[----:B------:R-:W0:Y:S08]  /*0050*/  S2UR UR5, SR_CTAID.X ;  /* 0x00000000000579c3 */ /* 0x000e300000002500 */
[----:B------:R-:W0:Y:S08]  /*0060*/  LDC R2, c[0x0][0x360] ;  /* 0x0000d800ff027b82 */ /* 0x000e300000000800 */
[----:B------:R-:W1:Y:S08]  /*0070*/  S2UR UR4, SR_CTAID.Y ;  /* 0x00000000000479c3 */ /* 0x000e700000002600 */
[----:B------:R-:W3:Y:S01]  /*0080*/  LDC R0, c[0x0][0x394] ;  /* 0x0000e500ff007b82 */ /* 0x000ee20000000800 */
[----:B0-----:R-:W-:-:S05]  /*0090*/  IMAD R2, R2, UR5, R5 ;  /* 0x0000000502027c24 */ /* 0x001fca000f8e0205 */
[----:B--2---:R-:W-:Y:S01]  /*00a0*/  ISETP.GE.AND P0, PT, R2, UR10, PT ;  /* 0x0000000a02007c0c */ /* 0x004fe2000bf06270 */
[----:B-1----:R-:W-:-:S05]  /*00b0*/  IMAD R3, R3, UR4, R4 ;  /* 0x0000000403037c24 */ /* 0x002fca000f8e0204 */
[----:B---3--:R-:W-:-:S13]  /*00c0*/  ISETP.GE.OR P0, PT, R3, R0, P0 ;  /* 0x000000000300720c */ /* 0x008fda0000706670 */
[----:B------:R-:W-:Y:S05]  /*00d0*/  @P0 EXIT ;  /* 0x000000000000094d */ /* 0x000fea0003800000 */
[----:B------:R-:W0:Y:S01]  /*00e0*/  LDCU UR5, c[0x0][0x390] ;  /* 0x00007200ff0577ac */ /* 0x000e220008000800 */
[----:B------:R-:W-:Y:S01]  /*00f0*/  PLOP3.LUT P0, PT, PT, PT, PT, 0x8, 0x80 ;  /* 0x000000000080781c */ /* 0x000fe20003f0e170 */
[----:B------:R-:W-:Y:S01]  /*0100*/  IMAD R4, R3, UR10, R2 ;  /* 0x0000000a03047c24 */ /* 0x000fe2000f8e0202 */
[----:B------:R-:W1:Y:S01]  /*0110*/  LDCU.64 UR8, c[0x0][0x358] ;  /* 0x00006b00ff0877ac */ /* 0x000e620008000a00 */
[----:B0-----:R-:W-:-:S09]  /*0120*/  UISETP.GE.AND UP0, UPT, UR5, 0x1, UPT ;  /* 0x000000010500788c */ /* 0x001fd2000bf06270 */
[----:B-1----:R-:W-:Y:S05]  /*0130*/  BRA.U !UP0, `(.L_x_19) ;  /* 0x0000000908507547 */ /* 0x002fea000b800000 */
[----:B------:R-:W-:Y:S01]  /*0140*/  UISETP.GE.U32.AND UP1, UPT, UR5, 0x10, UPT ;  /* 0x000000100500788c */ /* 0x000fe2000bf26070 */
[----:B------:R-:W-:Y:S01]  /*0150*/  IMAD R5, R0, UR10, RZ ;  /* 0x0000000a00057c24 */ /* 0x000fe2000f8e02ff */
[----:B------:R-:W-:Y:S01]  /*0160*/  ULOP3.LUT UR6, UR5, 0xf, URZ, 0xc0, !UPT ;  /* 0x0000000f05067892 */ /* 0x000fe2000f8ec0ff */
[----:B------:R-:W-:Y:S01]  /*0170*/  PRMT R8, RZ, 0x7610, R8 ;  /* 0x00007610ff087816 */ /* 0x000fe20000000008 */
[----:B------:R-:W-:Y:S02]  /*0180*/  UMOV UR4, URZ ;  /* 0x000000ff00047c82 */ /* 0x000fe40008000000 */
[----:B------:R-:W-:-:S03]  /*0190*/  UISETP.NE.AND UP0, UPT, UR6, URZ, UPT ;  /* 0x000000ff0600728c */ /* 0x000fc6000bf05270 */
[----:B------:R-:W-:Y:S08]  /*01a0*/  BRA.U !UP1, `(.L_x_20) ;  /* 0x00000005090c7547 */ /* 0x000ff0000b800000 */
[----:B------:R-:W-:Y:S01]  /*01b0*/  ULOP3.LUT UR4, UR5, 0x7ffffff0, URZ, 0xc0, !UPT ;  /* 0x7ffffff005047892 */ /* 0x000fe2000f8ec0ff */
[----:B------:R-:W-:Y:S01]  /*01c0*/  SHF.R.S32.HI R7, RZ, 0x1f, R5 ;  /* 0x0000001fff077819 */ /* 0x000fe20000011405 */
[----:B------:R-:W-:Y:S01]  /*01d0*/  IMAD.MOV.U32 R6, RZ, RZ, R4 ;  /* 0x000000ffff067224 */ /* 0x000fe200078e0004 */
[----:B------:R-:W-:Y:S01]  /*01e0*/  PRMT R8, RZ, 0x7610, R8 ;  /* 0x00007610ff087816 */ /* 0x000fe20000000008 */
[----:B------:R-:W0:Y:S01]  /*01f0*/  LDCU.64 UR12, c[0x0][0x380] ;  /* 0x00007000ff0c77ac */ /* 0x000e220008000a00 */
[----:B------:R-:W-:-:S12]  /*0200*/  UIADD3 UR7, UPT, UPT, -UR4, URZ, URZ ;  /* 0x000000ff04077290 */ /* 0x000fd8000fffe1ff */
.L_x_21:
[----:B0-----:R-:W-:-:S04]  /*0210*/  IADD3 R26, P0, PT, R6, UR12, RZ ;  /* 0x0000000c061a7c10 */ /* 0x001fc8000ff1e0ff */
[----:B------:R-:W-:Y:S02]  /*0220*/  LEA.HI.X.SX32 R27, R6, UR13, 0x1, P0 ;  /* 0x0000000d061b7c11 */ /* 0x000fe400080f0eff */
[----:B------:R-:W-:-:S03]  /*0230*/  IADD3 R10, P0, PT, R5, R26, RZ ;  /* 0x0000001a050a7210 */ /* 0x000fc60007f1e0ff */
[----:B------:R-:W2:Y:S02]  /*0240*/  LDG.E.U8.CONSTANT R9, desc[UR8][R26.64] ;  /* 0x000000081a097981 */ /* 0x000ea4000c1e9100 */
[----:B------:R-:W-:Y:S01]  /*0250*/  IMAD.X R11, R7, 0x1, R27, P0 ;  /* 0x00000001070b7824 */ /* 0x000fe200000e061b */
[----:B------:R-:W-:-:S04]  /*0260*/  IADD3 R14, P0, PT, R5, R10, RZ ;  /* 0x0000000a050e7210 */ /* 0x000fc80007f1e0ff */
[----:B------:R-:W2:Y:S01]  /*0270*/  LDG.E.U8.CONSTANT R10, desc[UR8][R10.64] ;  /* 0x000000080a0a7981 */ /* 0x000ea2000c1e9100 */
[----:B------:R-:W-:Y:S01]  /*0280*/  IMAD.X R15, R7, 0x1, R11, P0 ;  /* 0x00000001070f7824 */ /* 0x000fe200000e060b */
[----:B------:R-:W-:-:S05]  /*0290*/  IADD3 R22, P0, PT, R5, R14, RZ ;  /* 0x0000000e05167210 */ /* 0x000fca0007f1e0ff */
[----:B------:R-:W-:Y:S01]  /*02a0*/  IMAD.X R23, R7, 0x1, R15, P0 ;  /* 0x0000000107177824 */ /* 0x000fe200000e060f */
[----:B------:R-:W-:Y:S01]  /*02b0*/  IADD3 R12, P0, PT, R5, R22, RZ ;  /* 0x00000016050c7210 */ /* 0x000fe20007f1e0ff */
[----:B------:R-:W3:Y:S04]  /*02c0*/  LDG.E.U8.CONSTANT R11, desc[UR8][R14.64] ;  /* 0x000000080e0b7981 */ /* 0x000ee8000c1e9100 */
[----:B------:R-:W-:Y:S01]  /*02d0*/  IMAD.X R13, R7, 0x1, R23, P0 ;  /* 0x00000001070d7824 */ /* 0x000fe200000e0617 */
[----:B------:R-:W-:Y:S01]  /*02e0*/  IADD3 R18, P0, PT, R5, R12, RZ ;  /* 0x0000000c05127210 */ /* 0x000fe20007f1e0ff */
[----:B------:R-:W3:Y:S04]  /*02f0*/  LDG.E.U8.CONSTANT R29, desc[UR8][R22.64] ;  /* 0x00000008161d7981 */ /* 0x000ee8000c1e9100 */
[----:B------:R-:W-:Y:S01]  /*0300*/  IMAD.X R19, R7, 0x1, R13, P0 ;  /* 0x0000000107137824 */ /* 0x000fe200000e060d */
[----:B------:R-:W-:Y:S01]  /*0310*/  IADD3 R16, P0, PT, R5, R18, RZ ;  /* 0x0000001205107210 */ /* 0x000fe20007f1e0ff */
[----:B------:R0:W4:Y:S04]  /*0320*/  LDG.E.U8.CONSTANT R28, desc[UR8][R12.64] ;  /* 0x000000080c1c7981 */ /* 0x000128000c1e9100 */
[----:B------:R-:W-:Y:S01]  /*0330*/  IMAD.X R17, R7, 0x1, R19, P0 ;  /* 0x0000000107117824 */ /* 0x000fe200000e0613 */
[----:B------:R-:W-:Y:S01]  /*0340*/  IADD3 R20, P0, PT, R5, R16, RZ ;  /* 0x0000001005147210 */ /* 0x000fe20007f1e0ff */
[----:B------:R-:W4:Y:S04]  /*0350*/  LDG.E.U8.CONSTANT R27, desc[UR8][R18.64] ;  /* 0x00000008121b7981 */ /* 0x000f28000c1e9100 */
[----:B------:R-:W-:Y:S01]  /*0360*/  IMAD.X R21, R7, 0x1, R17, P0 ;  /* 0x0000000107157824 */ /* 0x000fe200000e0611 */
[----:B------:R-:W-:Y:S01]  /*0370*/  IADD3 R24, P0, PT, R5, R20, RZ ;  /* 0x0000001405187210 */ /* 0x000fe20007f1e0ff */
[----:B------:R1:W5:Y:S04]  /*0380*/  LDG.E.U8.CONSTANT R26, desc[UR8][R16.64] ;  /* 0x00000008101a7981 */ /* 0x000368000c1e9100 */
[----:B------:R-:W-:Y:S01]  /*0390*/  IMAD.X R25, R7, 0x1, R21, P0 ;  /* 0x0000000107197824 */ /* 0x000fe200000e0615 */
[----:B0-----:R-:W-:Y:S01]  /*03a0*/  IADD3 R12, P0, PT, R5, R24, RZ ;  /* 0x00000018050c7210 */ /* 0x001fe20007f1e0ff */
[----:B------:R0:W5:Y:S04]  /*03b0*/  LDG.E.U8.CONSTANT R23, desc[UR8][R20.64] ;  /* 0x0000000814177981 */ /* 0x000168000c1e9100 */
[----:B------:R-:W-:Y:S01]  /*03c0*/  IMAD.X R13, R7, 0x1, R25, P0 ;  /* 0x00000001070d7824 */ /* 0x000fe200000e0619 */
[----:B------:R-:W-:Y:S01]  /*03d0*/  IADD3 R14, P0, PT, R5, R12, RZ ;  /* 0x0000000c050e7210 */ /* 0x000fe20007f1e0ff */
[----:B------:R0:W5:Y:S04]  /*03e0*/  LDG.E.U8.CONSTANT R22, desc[UR8][R24.64] ;  /* 0x0000000818167981 */ /* 0x000168000c1e9100 */
[----:B------:R-:W-:Y:S01]  /*03f0*/  IMAD.X R15, R7, 0x1, R13, P0 ;  /* 0x00000001070f7824 */ /* 0x000fe200000e060d */
[----:B-1----:R-:W-:Y:S01]  /*0400*/  IADD3 R16, P0, PT, R5, R14, RZ ;  /* 0x0000000e05107210 */ /* 0x002fe20007f1e0ff */
[----:B------:R-:W5:Y:S04]  /*0410*/  LDG.E.U8.CONSTANT R13, desc[UR8][R12.64] ;  /* 0x000000080c0d7981 */ /* 0x000f68000c1e9100 */
[----:B------:R-:W-:Y:S01]  /*0420*/  IMAD.X R17, R7, 0x1, R15, P0 ;  /* 0x0000000107117824 */ /* 0x000fe200000e060f */
[----:B------:R-:W-:-:S05]  /*0430*/  IADD3 R18, P0, PT, R5, R16, RZ ;  /* 0x0000001005127210 */ /* 0x000fca0007f1e0ff */
[----:B------:R-:W-:Y:S01]  /*0440*/  IMAD.X R19, R7, 0x1, R17, P0 ;  /* 0x0000000107137824 */ /* 0x000fe200000e0611 */
[----:B0-----:R-:W-:Y:S01]  /*0450*/  IADD3 R20, P0, PT, R5, R18, RZ ;  /* 0x0000001205147210 */ /* 0x001fe20007f1e0ff */
[----:B------:R0:W5:Y:S04]  /*0460*/  LDG.E.U8.CONSTANT R12, desc[UR8][R14.64] ;  /* 0x000000080e0c7981 */ /* 0x000168000c1e9100 */
[----:B------:R-:W-:Y:S01]  /*0470*/  IMAD.X R21, R7, 0x1, R19, P0 ;  /* 0x0000000107157824 */ /* 0x000fe200000e0613 */
[----:B------:R-:W-:Y:S01]  /*0480*/  IADD3 R24, P0, PT, R5, R20, RZ ;  /* 0x0000001405187210 */ /* 0x000fe20007f1e0ff */
[----:B------:R-:W5:Y:S04]  /*0490*/  LDG.E.U8.CONSTANT R17, desc[UR8][R16.64] ;  /* 0x0000000810117981 */ /* 0x000f68000c1e9100 */
[----:B------:R-:W-:Y:S01]  /*04a0*/  IMAD.X R25, R7, 0x1, R21, P0 ;  /* 0x0000000107197824 */ /* 0x000fe200000e0615 */
[----:B0-----:R-:W-:Y:S01]  /*04b0*/  IADD3 R14, P0, PT, R5, R24, RZ ;  /* 0x00000018050e7210 */ /* 0x001fe20007f1e0ff */
[----:B------:R-:W5:Y:S04]  /*04c0*/  LDG.E.U8.CONSTANT R19, desc[UR8][R18.64] ;  /* 0x0000000812137981 */ /* 0x000f68000c1e9100 */
[----:B------:R-:W-:Y:S01]  /*04d0*/  IMAD.X R15, R7, 0x1, R25, P0 ;  /* 0x00000001070f7824 */ /* 0x000fe200000e0619 */
[----:B------:R-:W5:Y:S04]  /*04e0*/  LDG.E.U8.CONSTANT R20, desc[UR8][R20.64] ;  /* 0x0000000814147981 */ /* 0x000f68000c1e9100 */
[----:B------:R-:W5:Y:S04]  /*04f0*/  LDG.E.U8.CONSTANT R24, desc[UR8][R24.64] ;  /* 0x0000000818187981 */ /* 0x000f68000c1e9100 */
[----:B------:R-:W5:Y:S01]  /*0500*/  LDG.E.U8.CONSTANT R15, desc[UR8][R14.64] ;  /* 0x000000080e0f7981 */ /* 0x000f62000c1e9100 */
[----:B------:R-:W-:-:S04]  /*0510*/  UIADD3 UR7, UPT, UPT, UR7, 0x10, URZ ;  /* 0x0000001007077890 */ /* 0x000fc8000fffe0ff */
[----:B------:R-:W-:Y:S01]  /*0520*/  UISETP.NE.AND UP1, UPT, UR7, URZ, UPT ;  /* 0x000000ff0700728c */ /* 0x000fe2000bf25270 */
[----:B------:R-:W-:Y:S01]  /*0530*/  IMAD R6, R5, 0x10, R6 ;  /* 0x0000001005067824 */ /* 0x000fe200078e0206 */
[----:B--2---:R-:W-:-:S04]  /*0540*/  LOP3.LUT R10, R10, R9, R8, 0xfe, !PT ;  /* 0x000000090a0a7212 */ /* 0x004fc800078efe08 */
[----:B---3--:R-:W-:-:S04]  /*0550*/  LOP3.LUT R10, R29, R11, R10, 0xfe, !PT ;  /* 0x0000000b1d0a7212 */ /* 0x008fc800078efe0a */
[----:B----4-:R-:W-:-:S04]  /*0560*/  LOP3.LUT R10, R27, R28, R10, 0xfe, !PT ;  /* 0x0000001c1b0a7212 */ /* 0x010fc800078efe0a */
[----:B-----5:R-:W-:-:S04]  /*0570*/  LOP3.LUT R10, R23, R26, R10, 0xfe, !PT ;  /* 0x0000001a170a7212 */ /* 0x020fc800078efe0a */
[----:B------:R-:W-:-:S04]  /*0580*/  LOP3.LUT R10, R13, R22, R10, 0xfe, !PT ;  /* 0x000000160d0a7212 */ /* 0x000fc800078efe0a */
[----:B------:R-:W-:-:S04]  /*0590*/  LOP3.LUT R10, R17, R12, R10, 0xfe, !PT ;  /* 0x0000000c110a7212 */ /* 0x000fc800078efe0a */
[----:B------:R-:W-:-:S04]  /*05a0*/  LOP3.LUT R10, R20, R19, R10, 0xfe, !PT ;  /* 0x00000013140a7212 */ /* 0x000fc800078efe0a */
[----:B------:R-:W-:-:S04]  /*05b0*/  LOP3.LUT R10, R15, R24, R10, 0xfe, !PT ;  /* 0x000000180f0a7212 */ /* 0x000fc800078efe0a */
[----:B------:R-:W-:Y:S01]  /*05c0*/  PRMT R8, R10, 0x7610, R8 ;  /* 0x000076100a087816 */ /* 0x000fe20000000008 */
[----:B------:R-:W-:Y:S06]  /*05d0*/  BRA.U UP1, `(.L_x_21) ;  /* 0xfffffffd010c7547 */ /* 0x000fec000b83ffff */
.L_x_20:
[----:B------:R-:W-:Y:S05]  /*05e0*/  BRA.U !UP0, `(.L_x_22) ;  /* 0x0000000508207547 */ /* 0x000fea000b800000 */
[----:B------:R-:W-:Y:S02]  /*05f0*/  UISETP.GE.U32.AND UP0, UPT, UR6, 0x8, UPT ;  /* 0x000000080600788c */ /* 0x000fe4000bf06070 */
[----:B------:R-:W-:-:S04]  /*0600*/  ULOP3.LUT UR7, UR5, 0x7, URZ, 0xc0, !UPT ;  /* 0x0000000705077892 */ /* 0x000fc8000f8ec0ff */
[----:B------:R-:W-:-:S03]  /*0610*/  UISETP.NE.AND UP1, UPT, UR7, URZ, UPT ;  /* 0x000000ff0700728c */ /* 0x000fc6000bf25270 */
[----:B------:R-:W-:Y:S08]  /*0620*/  BRA.U !UP0, `(.L_x_23) ;  /* 0x0000000108807547 */ /* 0x000ff0000b800000 */
[----:B------:R-:W0:Y:S01]  /*0630*/  LDCU.64 UR12, c[0x0][0x380] ;  /* 0x00007000ff0c77ac */ /* 0x000e220008000a00 */
[----:B------:R-:W-:Y:S01]  /*0640*/  IMAD R6, R5, UR4, R4 ;  /* 0x0000000405067c24 */ /* 0x000fe2000f8e0204 */
[----:B------:R-:W-:-:S04]  /*0650*/  SHF.R.S32.HI R9, RZ, 0x1f, R5 ;  /* 0x0000001fff097819 */ /* 0x000fc80000011405 */
[----:B0-----:R-:W-:-:S04]  /*0660*/  IADD3 R20, P0, PT, R6, UR12, RZ ;  /* 0x0000000c06147c10 */ /* 0x001fc8000ff1e0ff */
[----:B------:R-:W-:Y:S02]  /*0670*/  LEA.HI.X.SX32 R21, R6, UR13, 0x1, P0 ;  /* 0x0000000d06157c11 */ /* 0x000fe400080f0eff */
[----:B------:R-:W-:-:S03]  /*0680*/  IADD3 R22, P0, PT, R5, R20, RZ ;  /* 0x0000001405167210 */ /* 0x000fc60007f1e0ff */
[----:B------:R-:W2:Y:S02]  /*0690*/  LDG.E.U8.CONSTANT R20, desc[UR8][R20.64] ;  /* 0x0000000814147981 */ /* 0x000ea4000c1e9100 */
[----:B------:R-:W-:Y:S01]  /*06a0*/  IMAD.X R23, R9, 0x1, R21, P0 ;  /* 0x0000000109177824 */ /* 0x000fe200000e0615 */
[----:B------:R-:W-:-:S05]  /*06b0*/  IADD3 R14, P0, PT, R5, R22, RZ ;  /* 0x00000016050e7210 */ /* 0x000fca0007f1e0ff */
[----:B------:R-:W-:Y:S01]  /*06c0*/  IMAD.X R15, R9, 0x1, R23, P0 ;  /* 0x00000001090f7824 */ /* 0x000fe200000e0617 */
[----:B------:R-:W-:Y:S01]  /*06d0*/  IADD3 R10, P0, PT, R5, R14, RZ ;  /* 0x0000000e050a7210 */ /* 0x000fe20007f1e0ff */
[----:B------:R-:W2:Y:S04]  /*06e0*/  LDG.E.U8.CONSTANT R23, desc[UR8][R22.64] ;  /* 0x0000000816177981 */ /* 0x000ea8000c1e9100 */
[----:B------:R-:W-:Y:S01]  /*06f0*/  IMAD.X R11, R9, 0x1, R15, P0 ;  /* 0x00000001090b7824 */ /* 0x000fe200000e060f */
[----:B------:R-:W-:Y:S01]  /*0700*/  IADD3 R6, P0, PT, R5, R10, RZ ;  /* 0x0000000a05067210 */ /* 0x000fe20007f1e0ff */
[----:B------:R-:W2:Y:S04]  /*0710*/  LDG.E.U8.CONSTANT R14, desc[UR8][R14.64] ;  /* 0x000000080e0e7981 */ /* 0x000ea8000c1e9100 */
        /* <DEDUP_REMOVED lines=8> */
[----:B------:R-:W4:Y:S04]  /*07a0*/  LDG.E.U8.CONSTANT R13, desc[UR8][R12.64] ;  /* 0x000000080c0d7981 */ /* 0x000f28000c1e9100 */
[----:B------:R-:W-:Y:S01]  /*07b0*/  IMAD.X R19, R9, 0x1, R17, P0 ;  /* 0x0000000109137824 */ /* 0x000fe200000e0611 */
[----:B------:R-:W4:Y:S04]  /*07c0*/  LDG.E.U8.CONSTANT R16, desc[UR8][R16.64] ;  /* 0x0000000810107981 */ /* 0x000f28000c1e9100 */
[----:B------:R-:W5:Y:S01]  /*07d0*/  LDG.E.U8.CONSTANT R18, desc[UR8][R18.64] ;  /* 0x0000000812127981 */ /* 0x000f62000c1e9100 */
[----:B------:R-:W-:Y:S01]  /*07e0*/  UIADD3 UR4, UPT, UPT, UR4, 0x8, URZ ;  /* 0x0000000804047890 */ /* 0x000fe2000fffe0ff */
[----:B--2---:R-:W-:-:S04]  /*07f0*/  LOP3.LUT R14, R14, R20, R23, 0xfe, !PT ;  /* 0x000000140e0e7212 */ /* 0x004fc800078efe17 */
[----:B---3--:R-:W-:-:S04]  /*0800*/  LOP3.LUT R14, R6, R14, R11, 0xfe, !PT ;  /* 0x0000000e060e7212 */ /* 0x008fc800078efe0b */
[----:B----4-:R-:W-:-:S04]  /*0810*/  LOP3.LUT R9, R16, R14, R13, 0xfe, !PT ;  /* 0x0000000e10097212 */ /* 0x010fc800078efe0d */
[----:B-----5:R-:W-:-:S07]  /*0820*/  LOP3.LUT R8, R8, R9, R18, 0xfe, !PT ;  /* 0x0000000908087212 */ /* 0x020fce00078efe12 */
.L_x_23:
        /* <DEDUP_REMOVED lines=18> */
[----:B------:R-:W2:Y:S04]  /*0950*/  LDG.E.U8.CONSTANT R12, desc[UR8][R12.64] ;  /* 0x000000080c0c7981 */ /* 0x000ea8000c1e9100 */
[----:B------:R-:W3:Y:S01]  /*0960*/  LDG.E.U8.CONSTANT R14, desc[UR8][R14.64] ;  /* 0x000000080e0e7981 */ /* 0x000ee2000c1e9100 */
[----:B------:R-:W-:Y:S01]  /*0970*/  UIADD3 UR4, UPT, UPT, UR4, 0x4, URZ ;  /* 0x0000000404047890 */ /* 0x000fe2000fffe0ff */
[----:B--2---:R-:W-:-:S04]  /*0980*/  LOP3.LUT R9, R12, R6, R11, 0xfe, !PT ;  /* 0x000000060c097212 */ /* 0x004fc800078efe0b */
[----:B---3--:R-:W-:-:S07]  /*0990*/  LOP3.LUT R8, R8, R9, R14, 0xfe, !PT ;  /* 0x0000000908087212 */ /* 0x008fce00078efe0e */
.L_x_24:
[----:B------:R-:W-:Y:S05]  /*09a0*/  BRA.U !UP1, `(.L_x_22) ;  /* 0x0000000109307547 */ /* 0x000fea000b800000 */
[----:B------:R-:W-:Y:S01]  /*09b0*/  IMAD R3, R0, UR4, R3 ;  /* 0x0000000400037c24 */ /* 0x000fe2000f8e0203 */
[----:B------:R-:W0:Y:S03]  /*09c0*/  LDCU.64 UR6, c[0x0][0x380] ;  /* 0x00007000ff0677ac */ /* 0x000e260008000a00 */
[----:B------:R-:W-:Y:S01]  /*09d0*/  IMAD R0, R3, UR10, R2 ;  /* 0x0000000a03007c24 */ /* 0x000fe2000f8e0202 */
[----:B------:R-:W-:-:S12]  /*09e0*/  UIADD3 UR5, UPT, UPT, -UR5, URZ, URZ ;  /* 0x000000ff05057290 */ /* 0x000fd8000fffe1ff */
.L_x_25:
[----:B0-----:R-:W-:-:S04]  /*09f0*/  IADD3 R2, P0, PT, R0, UR6, RZ ;  /* 0x0000000600027c10 */ /* 0x001fc8000ff1e0ff */
[----:B------:R-:W-:-:S06]  /*0a00*/  LEA.HI.X.SX32 R3, R0, UR7, 0x1, P0 ;  /* 0x0000000700037c11 */ /* 0x000fcc00080f0eff */
[----:B------:R-:W2:Y:S01]  /*0a10*/  LDG.E.U8.CONSTANT R3, desc[UR8][R2.64] ;  /* 0x0000000802037981 */ /* 0x000ea2000c1e9100 */
[----:B------:R-:W-:Y:S01]  /*0a20*/  UIADD3 UR5, UPT, UPT, UR5, 0x1, URZ ;  /* 0x0000000105057890 */ /* 0x000fe2000fffe0ff */
[----:B------:R-:W-:-:S03]  /*0a30*/  IMAD.IADD R0, R5, 0x1, R0 ;  /* 0x0000000105007824 */ /* 0x000fc600078e0200 */
[----:B------:R-:W-:Y:S01]  /*0a40*/  UISETP.NE.AND UP0, UPT, UR5, URZ, UPT ;  /* 0x000000ff0500728c */ /* 0x000fe2000bf05270 */
[----:B--2---:R-:W-:-:S08]  /*0a50*/  LOP3.LUT R8, R3, R8, RZ, 0xfc, !PT ;  /* 0x0000000803087212 */ /* 0x004fd000078efcff */
[----:B------:R-:W-:Y:S05]  /*0a60*/  BRA.U UP0, `(.L_x_25) ;  /* 0xfffffffd00e07547 */ /* 0x000fea000b83ffff */
.L_x_22:
[----:B------:R-:W-:-:S13]  /*0a70*/  LOP3.LUT P0, RZ, R8, 0xff, RZ, 0xc0, !PT ;  /* 0x000000ff08ff7812 */ /* 0x000fda000780c0ff */
.L_x_19:
[----:B------:R-:W0:Y:S01]  /*0a80*/  LDCU.64 UR4, c[0x0][0x388] ;  /* 0x00007100ff0477ac */ /* 0x000e220008000a00 */
[----:B------:R-:W-:Y:S02]  /*0a90*/  SEL R5, RZ, 0xffffffff, !P0 ;  /* 0xffffffffff057807 */ /* 0x000fe40004000000 */
[----:B0-----:R-:W-:-:S04]  /*0aa0*/  IADD3 R2, P1, PT, R4, UR4, RZ ;  /* 0x0000000404027c10 */ /* 0x001fc8000ff3e0ff */
[----:B------:R-:W-:-:S05]  /*0ab0*/  LEA.HI.X.SX32 R3, R4, UR5, 0x1, P1 ;  /* 0x0000000504037c11 */ /* 0x000fca00088f0eff */
[----:B------:R-:W-:Y:S01]  /*0ac0*/  STG.E.U8 desc[UR8][R2.64], R5 ;  /* 0x0000000502007986 */ /* 0x000fe2000c101108 */
[----:B------:R-:W-:Y:S05]  /*0ad0*/  EXIT ;  /* 0x000000000000794d */ /* 0x000fea0003800000 */
.L_x_26:
        /* <DEDUP_REMOVED lines=10> */
.L_x_97:


//--------------------- .text._Z22sigmoidThresholdKernelPKfPhiif --------------------------
	.section	.text._Z22sigmoidThresholdKernelPKfPhiif,"ax",@progbits
	.align	128
        .global         _Z22sigmoidThresholdKernelPKfPhiif
        .type           _Z22sigmoidThresholdKernelPKfPhiif,@function
        .size           _Z22sigmoidThresholdKernelPKfPhiif,(.L_x_85 - _Z22sigmoidThresholdKernelPKfPhiif)
        .other          _Z22sigmoidThresholdKernelPKfPhiif,@"STO_CUDA_ENTRY STV_DEFAULT"
_Z22sigmoidThresholdKernelPKfPhiif:
.text._Z22sigmoidThresholdKernelPKfPhiif:
[----:B------:R-:W-:Y:S01]  /*0000*/  LDC R1, c[0x0][0x37c] ;  /* 0x0000df00ff017b82 */ /* 0x000fe20000000800 */
[----:B------:R-:W0:Y:S07]  /*0010*/  S2R R0, SR_TID.X ;  /* 0x0000000000007919 */ /* 0x000e2e0000002100 */
[----:B------:R-:W0:Y:S08]  /*0020*/  S2UR UR4, SR_CTAID.X ;  /* 0x00000000000479c3 */ /* 0x000e300000002500 */
[----:B------:R-:W0:Y:S08]  /*0030*/  LDC R3, c[0x0][0x360] ;  /* 0x0000d800ff037b82 */ /* 0x000e300000000800 */
[----:B------:R-:W1:Y:S08]  /*0040*/  LDC.64 R6, c[0x0][0x390] ;  /* 0x0000e400ff067b82 */ /* 0x000e700000000a00 */
[----:B------:R-:W2:Y:S01]  /*0050*/  S2UR UR6, SR_CTAID.Y ;  /* 0x00000000000679c3 */ /* 0x000ea20000002600 */
[----:B0-----:R-:W-:-:S05]  /*0060*/  IMAD R3, R3, UR4, R0 ;  /* 0x0000000403037c24 */ /* 0x001fca000f8e0200 */
[----:B-1----:R-:W-:-:S04]  /*0070*/  ISETP.GE.AND P0, PT, R3, R7, PT ;  /* 0x000000070300720c */ /* 0x002fc80003f06270 */
[----:B--2---:R-:W-:-:S13]  /*0080*/  ISETP.LE.OR P0, PT, R6, UR6, P0 ;  /* 0x0000000606007c0c */ /* 0x004fda0008703670 */
[----:B------:R-:W-:Y:S05]  /*0090*/  @P0 EXIT ;  /* 0x000000000000094d */ /* 0x000fea0003800000 */
[----:B------:R-:W0:Y:S01]  /*00a0*/  LDC.64 R4, c[0x0][0x380] ;  /* 0x0000e000ff047b82 */ /* 0x000e220000000a00 */
[----:B------:R-:W1:Y:S01]  /*00b0*/  LDCU.64 UR4, c[0x0][0x358] ;  /* 0x00006b00ff0477ac */ /* 0x000e620008000a00 */
[----:B------:R-:W-:-:S04]  /*00c0*/  IMAD R7, R3, R6, UR6 ;  /* 0x0000000603077e24 */ /* 0x000fc8000f8e0206 */
[----:B0-----:R-:W-:-:S06]  /*00d0*/  IMAD.WIDE R4, R7, 0x4, R4 ;  /* 0x0000000407047825 */ /* 0x001fcc00078e0204 */
[----:B-1----:R-:W2:Y:S01]  /*00e0*/  LDG.E.CONSTANT R4, desc[UR4][R4.64] ;  /* 0x0000000404047981 */ /* 0x002ea2000c1e9900 */
[----:B------:R-:W-:Y:S01]  /*00f0*/  BSSY.RECONVERGENT B0, `(.L_x_27) ;  /* 0x0000013000007945 */ /* 0x000fe20003800200 */
[----:B--2---:R-:W-:-:S05]  /*0100*/  FMUL R0, R4, -1.4426950216293334961 ;  /* 0xbfb8aa3b04007820 */ /* 0x004fca0000400000 */
[----:B------:R-:W-:-:S13]  /*0110*/  FSETP.GEU.AND P0, PT, R0, -126, PT ;  /* 0xc2fc00000000780b */ /* 0x000fda0003f0e000 */
[----:B------:R-:W-:-:S04]  /*0120*/  @!P0 FMUL R0, R0, 0.5 ;  /* 0x3f00000000008820 */ /* 0x000fc80000400000 */
[----:B------:R-:W0:Y:S02]  /*0130*/  MUFU.EX2 R2, R0 ;  /* 0x0000000000027308 */ /* 0x000e240000000800 */
[----:B0-----:R-:W-:-:S04]  /*0140*/  @!P0 FMUL R2, R2, R2 ;  /* 0x0000000202028220 */ /* 0x001fc80000400000 */
[----:B------:R-:W-:-:S04]  /*0150*/  FADD R0, R2, 1 ;  /* 0x3f80000002007421 */ /* 0x000fc80000000000 */
[----:B------:R-:W-:-:S05]  /*0160*/  VIADD R2, R0, 0x1800000 ;  /* 0x0180000000027836 */ /* 0x000fca0000000000 */
[----:B------:R-:W-:-:S04]  /*0170*/  LOP3.LUT R2, R2, 0x7f800000, RZ, 0xc0, !PT ;  /* 0x7f80000002027812 */ /* 0x000fc800078ec0ff */
[----:B------:R-:W-:-:S13]  /*0180*/  ISETP.GT.U32.AND P0, PT, R2, 0x1ffffff, PT ;  /* 0x01ffffff0200780c */ /* 0x000fda0003f04070 */
[----:B------:R-:W-:Y:S05]  /*0190*/  @P0 BRA `(.L_x_28) ;  /* 0x0000000000100947 */ /* 0x000fea0003800000 */
[----:B------:R-:W-:-:S07]  /*01a0*/  MOV R4, 0x1c0 ;  /* 0x000001c000047802 */ /* 0x000fce0000000f00 */
[----:B------:R-:W-:Y:S05]  /*01b0*/  CALL.REL.NOINC `($__internal_0_$__cuda_sm20_rcp_rn_f32_slowpath) ;  /* 0x0000000000447944 */ /* 0x000fea0003c00000 */
[----:B------:R-:W-:Y:S01]  /*01c0*/  IMAD.MOV.U32 R4, RZ, RZ, R0 ;  /* 0x000000ffff047224 */ /* 0x000fe200078e0000 */
[----:B------:R-:W-:Y:S06]  /*01d0*/  BRA `(.L_x_29) ;  /* 0x0000000000107947 */ /* 0x000fec0003800000 */
.L_x_28:
[----:B------:R-:W0:Y:S02]  /*01e0*/  MUFU.RCP R5, R0 ;  /* 0x0000000000057308 */ /* 0x000e240000001000 */
[----:B0-----:R-:W-:-:S04]  /*01f0*/  FFMA R2, R0, R5, -1 ;  /* 0xbf80000000027423 */ /* 0x001fc80000000005 */
[----:B------:R-:W-:-:S04]  /*0200*/  FADD.FTZ R2, -R2, -RZ ;  /* 0x800000ff02027221 */ /* 0x000fc80000010100 */
[----:B------:R-:W-:-:S07]  /*0210*/  FFMA R4, R5, R2, R5 ;  /* 0x0000000205047223 */ /* 0x000fce0000000005 */
.L_x_29:
[----:B------:R-:W-:Y:S05]  /*0220*/  BSYNC.RECONVERGENT B0 ;  /* 0x0000000000007941 */ /* 0x000fea0003800200 */
.L_x_27:
[----:B------:R-:W0:Y:S01]  /*0230*/  LDC R0, c[0x0][0x394] ;  /* 0x0000e500ff007b82 */ /* 0x000e220000000800 */
[----:B------:R-:W1:Y:S01]  /*0240*/  LDCU.64 UR8, c[0x0][0x388] ;  /* 0x00007100ff0877ac */ /* 0x000e620008000a00 */
[----:B------:R-:W2:Y:S02]  /*0250*/  LDCU UR7, c[0x0][0x398] ;  /* 0x00007300ff0777ac */ /* 0x000ea40008000800 */
[----:B--2---:R-:W-:Y:S01]  /*0260*/  FSETP.GT.AND P0, PT, R4, UR7, PT ;  /* 0x0000000704007c0b */ /* 0x004fe2000bf04000 */
[----:B0-----:R-:W-:-:S03]  /*0270*/  IMAD R3, R0, UR6, R3 ;  /* 0x0000000600037c24 */ /* 0x001fc6000f8e0203 */
[----:B------:R-:W-:Y:S02]  /*0280*/  SEL R5, RZ, 0xffffffff, !P0 ;  /* 0xffffffffff057807 */ /* 0x000fe40004000000 */
[----:B-1----:R-:W-:-:S04]  /*0290*/  IADD3 R2, P1, PT, R3, UR8, RZ ;  /* 0x0000000803027c10 */ /* 0x002fc8000ff3e0ff */
[----:B------:R-:W-:-:S05]  /*02a0*/  LEA.HI.X.SX32 R3, R3, UR9, 0x1, P1 ;  /* 0x0000000903037c11 */ /* 0x000fca00088f0eff */
[----:B------:R-:W-:Y:S01]  /*02b0*/  STG.E.U8 desc[UR4][R2.64], R5 ;  /* 0x0000000502007986 */ /* 0x000fe2000c101104 */
[----:B------:R-:W-:Y:S05]  /*02c0*/  EXIT ;  /* 0x000000000000794d */ /* 0x000fea0003800000 */
        .weak           $__internal_0_$__cuda_sm20_rcp_rn_f32_slowpath
        .type           $__internal_0_$__cuda_sm20_rcp_rn_f32_slowpath,@function
        .size           $__internal_0_$__cuda_sm20_rcp_rn_f32_slowpath,(.L_x_85 - $__internal_0_$__cuda_sm20_rcp_rn_f32_slowpath)
$__internal_0_$__cuda_sm20_rcp_rn_f32_slowpath:
[----:B------:R-:W-:Y:S01]  /*02d0*/  IMAD.SHL.U32 R2, R0, 0x2, RZ ;  /* 0x0000000200027824 */ /* 0x000fe200078e00ff */
[----:B------:R-:W-:Y:S04]  /*02e0*/  BSSY.RECONVERGENT B1, `(.L_x_30) ;  /* 0x0000030000017945 */ /* 0x000fe80003800200 */
[----:B------:R-:W-:-:S04]  /*02f0*/  SHF.R.U32.HI R2, RZ, 0x18, R2 ;  /* 0x00000018ff027819 */ /* 0x000fc80000011602 */
[----:B------:R-:W-:-:S13]  /*0300*/  ISETP.NE.U32.AND P0, PT, R2, RZ, PT ;  /* 0x000000ff0200720c */ /* 0x000fda0003f05070 */
[----:B------:R-:W-:Y:S05]  /*0310*/  @P0 BRA `(.L_x_31) ;  /* 0x0000000000280947 */ /* 0x000fea0003800000 */
[----:B------:R-:W-:-:S05]  /*0320*/  IMAD.SHL.U32 R2, R0, 0x2, RZ ;  /* 0x0000000200027824 */ /* 0x000fca00078e00ff */
[----:B------:R-:W-:-:S13]  /*0330*/  ISETP.NE.AND P0, PT, R2, RZ, PT ;  /* 0x000000ff0200720c */ /* 0x000fda0003f05270 */
[----:B------:R-:W-:Y:S01]  /*0340*/  @P0 FFMA R6, R0, 1.84467440737095516160e+19, RZ ;  /* 0x5f80000000060823 */ /* 0x000fe200000000ff */
[----:B------:R-:W-:Y:S08]  /*0350*/  @!P0 MUFU.RCP R5, R0 ;  /* 0x0000000000058308 */ /* 0x000ff00000001000 */
[----:B------:R-:W0:Y:S02]  /*0360*/  @P0 MUFU.RCP R7, R6 ;  /* 0x0000000600070308 */ /* 0x000e240000001000 */
[----:B0-----:R-:W-:-:S04]  /*0370*/  @P0 FFMA R2, R6, R7, -1 ;  /* 0xbf80000006020423 */ /* 0x001fc80000000007 */
[----:B------:R-:W-:-:S04]  /*0380*/  @P0 FADD.FTZ R2, -R2, -RZ ;  /* 0x800000ff02020221 */ /* 0x000fc80000010100 */
[----:B------:R-:W-:-:S04]  /*0390*/  @P0 FFMA R2, R7, R2, R7 ;  /* 0x0000000207020223 */ /* 0x000fc80000000007 */
[----:B------:R-:W-:Y:S01]  /*03a0*/  @P0 FFMA R5, R2, 1.84467440737095516160e+19, RZ ;  /* 0x5f80000002050823 */ /* 0x000fe200000000ff */
[----:B------:R-:W-:Y:S06]  /*03b0*/  BRA `(.L_x_32) ;  /* 0x0000000000887947 */ /* 0x000fec0003800000 */
.L_x_31:
[----:B------:R-:W-:-:S05]  /*03c0*/  VIADD R5, R2, 0xffffff03 ;  /* 0xffffff0302057836 */ /* 0x000fca0000000000 */
[----:B------:R-:W-:-:S13]  /*03d0*/  ISETP.GT.U32.AND P0, PT, R5, 0x1, PT ;  /* 0x000000010500780c */ /* 0x000fda0003f04070 */
[----:B------:R-:W-:Y:S05]  /*03e0*/  @P0 BRA `(.L_x_33) ;  /* 0x0000000000780947 */ /* 0x000fea0003800000 */
[----:B------:R-:W-:Y:S01]  /*03f0*/  LOP3.LUT R6, R0, 0x7fffff, RZ, 0xc0, !PT ;  /* 0x007fffff00067812 */ /* 0x000fe200078ec0ff */
[----:B------:R-:W-:-:S03]  /*0400*/  IMAD.MOV.U32 R10, RZ, RZ, 0x3 ;  /* 0x00000003ff0a7424 */ /* 0x000fc600078e00ff */
[----:B------:R-:W-:Y:S02]  /*0410*/  LOP3.LUT R6, R6, 0x3f800000, RZ, 0xfc, !PT ;  /* 0x3f80000006067812 */ /* 0x000fe400078efcff */
[----:B------:R-:W-:Y:S02]  /*0420*/  SHF.L.U32 R11, R10, R5, RZ ;  /* 0x000000050a0b7219 */ /* 0x000fe400000006ff */
[----:B------:R-:W0:Y:S02]  /*0430*/  MUFU.RCP R7, R6 ;  /* 0x0000000600077308 */ /* 0x000e240000001000 */
[----:B0-----:R-:W-:-:S04]  /*0440*/  FFMA R8, R6, R7, -1 ;  /* 0xbf80000006087423 */ /* 0x001fc80000000007 */
[----:B------:R-:W-:-:S04]  /*0450*/  FADD.FTZ R8, -R8, -RZ ;  /* 0x800000ff08087221 */ /* 0x000fc80000010100 */
[CCC-:B------:R-:W-:Y:S01]  /*0460*/  FFMA.RM R9, R7.reuse, R8.reuse, R7.reuse ;  /* 0x0000000807097223 */ /* 0x1c0fe20000004007 */
[----:B------:R-:W-:-:S04]  /*0470*/  FFMA.RP R8, R7, R8, R7 ;  /* 0x0000000807087223 */ /* 0x000fc80000008007 */
[C---:B------:R-:W-:Y:S02]  /*0480*/  LOP3.LUT R7, R9.reuse, 0x7fffff, RZ, 0xc0, !PT ;  /* 0x007fffff09077812 */ /* 0x040fe400078ec0ff */
[----:B------:R-:W-:Y:S02]  /*0490*/  FSETP.NEU.FTZ.AND P0, PT, R9, R8, PT ;  /* 0x000000080900720b */ /* 0x000fe40003f1d000 */
[----:B------:R-:W-:Y:S02]  /*04a0*/  LOP3.LUT R8, R7, 0x800000, RZ, 0xfc, !PT ;  /* 0x0080000007087812 */ /* 0x000fe400078efcff */
[----:B------:R-:W-:Y:S02]  /*04b0*/  SEL R7, RZ, 0xffffffff, !P0 ;  /* 0xffffffffff077807 */ /* 0x000fe40004000000 */
[----:B------:R-:W-:Y:S02]  /*04c0*/  LOP3.LUT R6, R11, R8, RZ, 0xc0, !PT ;  /* 0x000000080b067212 */ /* 0x000fe400078ec0ff */
[----:B------:R-:W-:-:S02]  /*04d0*/  IADD3 R7, PT, PT, -R7, RZ, RZ ;  /* 0x000000ff07077210 */ /* 0x000fc40007ffe1ff */
[-C--:B------:R-:W-:Y:S02]  /*04e0*/  SHF.R.U32.HI R6, RZ, R5.reuse, R6 ;  /* 0x00000005ff067219 */ /* 0x080fe40000011606 */
[----:B------:R-:W-:Y:S02]  /*04f0*/  LOP3.LUT P1, RZ, R7, R5, R8, 0xf8, !PT ;  /* 0x0000000507ff7212 */ /* 0x000fe4000782f808 */
[C---:B------:R-:W-:Y:S02]  /*0500*/  LOP3.LUT P0, RZ, R6.reuse, 0x1, RZ, 0xc0, !PT ;  /* 0x0000000106ff7812 */ /* 0x040fe4000780c0ff */
[----:B------:R-:W-:-:S04]  /*0510*/  LOP3.LUT P2, RZ, R6, 0x2, RZ, 0xc0, !PT ;  /* 0x0000000206ff7812 */ /* 0x000fc8000784c0ff */
[----:B------:R-:W-:Y:S02]  /*0520*/  PLOP3.LUT P0, PT, P0, P1, P2, 0xe0, 0x0 ;  /* 0x000000000000781c */ /* 0x000fe40000703c20 */
[----:B------:R-:W-:Y:S02]  /*0530*/  LOP3.LUT P1, RZ, R0, 0x7fffff, RZ, 0xc0, !PT ;  /* 0x007fffff00ff7812 */ /* 0x000fe4000782c0ff */
[----:B------:R-:W-:-:S05]  /*0540*/  SEL R5, RZ, 0x1, !P0 ;  /* 0x00000001ff057807 */ /* 0x000fca0004000000 */
[----:B------:R-:W-:-:S05]  /*0550*/  IMAD.MOV R5, RZ, RZ, -R5 ;  /* 0x000000ffff057224 */ /* 0x000fca00078e0a05 */
[----:B------:R-:W-:Y:S01]  /*0560*/  ISETP.GE.AND P0, PT, R5, RZ, PT ;  /* 0x000000ff0500720c */ /* 0x000fe20003f06270 */
[----:B------:R-:W-:-:S05]  /*0570*/  VIADD R5, R2, 0xffffff04 ;  /* 0xffffff0402057836 */ /* 0x000fca0000000000 */
[----:B------:R-:W-:-:S07]  /*0580*/  SHF.R.U32.HI R5, RZ, R5, R8 ;  /* 0x00000005ff057219 */ /* 0x000fce0000011608 */
[----:B------:R-:W-:-:S05]  /*0590*/  @!P0 VIADD R5, R5, 0x1 ;  /* 0x0000000105058836 */ /* 0x000fca0000000000 */
[----:B------:R-:W-:-:S04]  /*05a0*/  @!P1 SHF.L.U32 R5, R5, 0x1, RZ ;  /* 0x0000000105059819 */ /* 0x000fc800000006ff */
[----:B------:R-:W-:Y:S01]  /*05b0*/  LOP3.LUT R5, R5, 0x80000000, R0, 0xf8, !PT ;  /* 0x8000000005057812 */ /* 0x000fe200078ef800 */
[----:B------:R-:W-:Y:S06]  /*05c0*/  BRA `(.L_x_32) ;  /* 0x0000000000047947 */ /* 0x000fec0003800000 */
.L_x_33:
[----:B------:R0:W1:Y:S02]  /*05d0*/  MUFU.RCP R5, R0 ;  /* 0x0000000000057308 */ /* 0x0000640000001000 */
.L_x_32:
[----:B------:R-:W-:Y:S05]  /*05e0*/  BSYNC.RECONVERGENT B1 ;  /* 0x0000000000017941 */ /* 0x000fea0003800200 */
.L_x_30:
[----:B01----:R-:W-:Y:S02]  /*05f0*/  IMAD.MOV.U32 R0, RZ, RZ, R5 ;  /* 0x000000ffff007224 */ /* 0x003fe400078e0005 */
[----:B------:R-:W-:-:S04]  /*0600*/  IMAD.MOV.U32 R5, RZ, RZ, 0x0 ;  /* 0x00000000ff057424 */ /* 0x000fc800078e00ff */
[----:B------:R-:W-:Y:S05]  /*0610*/  RET.REL.NODEC R4 `(_Z22sigmoidThresholdKernelPKfPhiif) ;  /* 0xfffffff804787950 */ /* 0x000fea0003c3ffff */
.L_x_34:
        /* <DEDUP_REMOVED lines=14> */
.L_x_85:


//--------------------- .text._Z33resizePrototypesKernelChannelLastPKfPfiiiii --------------------------
	.section	.text._Z33resizePrototypesKernelChannelLastPKfPfiiiii,"ax",@progbits
	.align	128
        .global         _Z33resizePrototypesKernelChannelLastPKfPfiiiii
        .type           _Z33resizePrototypesKernelChannelLastPKfPfiiiii,@function
        .size           _Z33resizePrototypesKernelChannelLastPKfPfiiiii,(.L_x_86 - _Z33resizePrototypesKernelChannelLastPKfPfiiiii)
        .other          _Z33resizePrototypesKernelChannelLastPKfPfiiiii,@"STO_CUDA_ENTRY STV_DEFAULT"
_Z33resizePrototypesKernelChannelLastPKfPfiiiii:
.text._Z33resizePrototypesKernelChannelLastPKfPfiiiii:
[----:B------:R-:W-:Y:S01]  /*0000*/  LDC R1, c[0x0][0x37c] ;  /* 0x0000df00ff017b82 */ /* 0x000fe20000000800 */
[----:B------:R-:W0:Y:S07]  /*0010*/  S2R R3, SR_TID.Y ;  /* 0x0000000000037919 */ /* 0x000e2e0000002200 */
[----:B------:R-:W0:Y:S01]  /*0020*/  S2UR UR5, SR_CTAID.Y ;  /* 0x00000000000579c3 */ /* 0x000e220000002600 */
[----:B------:R-:W1:Y:S01]  /*0030*/  LDCU UR7, c[0x0][0x39c] ;  /* 0x00007380ff0777ac */ /* 0x000e620008000800 */
[----:B------:R-:W2:Y:S01]  /*0040*/  S2R R0, SR_TID.X ;  /* 0x0000000000007919 */ /* 0x000ea20000002100 */
[----:B------:R-:W3:Y:S05]  /*0050*/  LDCU UR8, c[0x0][0x3a0] ;  /* 0x00007400ff0877ac */ /* 0x000eea0008000800 */
[----:B------:R-:W0:Y:S08]  /*0060*/  LDC R4, c[0x0][0x364] ;  /* 0x0000d900ff047b82 */ /* 0x000e300000000800 */
[----:B------:R-:W2:Y:S08]  /*0070*/  S2UR UR6, SR_CTAID.X ;  /* 0x00000000000679c3 */ /* 0x000eb00000002500 */
[----:B------:R-:W2:Y:S08]  /*0080*/  LDC R5, c[0x0][0x360] ;  /* 0x0000d800ff057b82 */ /* 0x000eb00000000800 */
[----:B------:R-:W4:Y:S01]  /*0090*/  S2UR UR4, SR_CTAID.Z ;  /* 0x00000000000479c3 */ /* 0x000f220000002700 */
[----:B0-----:R-:W-:-:S05]  /*00a0*/  IMAD R4, R4, UR5, R3 ;  /* 0x0000000504047c24 */ /* 0x001fca000f8e0203 */
[----:B-1----:R-:W-:Y:S02]  /*00b0*/  ISETP.GE.AND P0, PT, R4, UR7, PT ;  /* 0x0000000704007c0c */ /* 0x002fe4000bf06270 */
[----:B------:R-:W4:Y:S01]  /*00c0*/  LDC R2, c[0x0][0x390] ;  /* 0x0000e400ff027b82 */ /* 0x000f220000000800 */
[----:B--2---:R-:W-:Y:S01]  /*00d0*/  IMAD R5, R5, UR6, R0 ;  /* 0x0000000605057c24 */ /* 0x004fe2000f8e0200 */
[----:B----4-:R-:W-:-:S04]  /*00e0*/  ISETP.LE.OR P0, PT, R2, UR4, P0 ;  /* 0x0000000402007c0c */ /* 0x010fc80008703670 */
[----:B---3--:R-:W-:-:S13]  /*00f0*/  ISETP.GE.OR P0, PT, R5, UR8, P0 ;  /* 0x0000000805007c0c */ /* 0x008fda0008706670 */
[----:B------:R-:W-:Y:S05]  /*0100*/  @P0 EXIT ;  /* 0x000000000000094d */ /* 0x000fea0003800000 */
[----:B------:R-:W0:Y:S01]  /*0110*/  LDCU UR5, c[0x0][0x394] ;  /* 0x00007280ff0577ac */ /* 0x000e220008000800 */
[----:B------:R-:W-:Y:S01]  /*0120*/  I2FP.F32.U32 R7, UR7 ;  /* 0x0000000700077c45 */ /* 0x000fe20008201000 */
[----:B------:R-:W-:Y:S01]  /*0130*/  BSSY.RECONVERGENT B0, `(.L_x_35) ;  /* 0x0000011000007945 */ /* 0x000fe20003800200 */
[----:B------:R-:W-:Y:S02]  /*0140*/  I2FP.F32.U32 R0, R4 ;  /* 0x0000000400007245 */ /* 0x000fe40000201000 */
[----:B------:R-:W1:Y:S03]  /*0150*/  MUFU.RCP R2, R7 ;  /* 0x0000000700027308 */ /* 0x000e660000001000 */
[----:B------:R-:W-:Y:S01]  /*0160*/  FADD R0, R0, 0.5 ;  /* 0x3f00000000007421 */ /* 0x000fe20000000000 */
[----:B0-----:R-:W-:Y:S01]  /*0170*/  I2FP.F32.S32 R3, UR5 ;  /* 0x0000000500037c45 */ /* 0x001fe20008201400 */
[----:B-1----:R-:W-:-:S04]  /*0180*/  FFMA R9, -R7, R2, 1 ;  /* 0x3f80000007097423 */ /* 0x002fc80000000102 */
[----:B------:R-:W-:Y:S01]  /*0190*/  FMUL R0, R0, R3 ;  /* 0x0000000300007220 */ /* 0x000fe20000400000 */
[----:B------:R-:W-:-:S03]  /*01a0*/  FFMA R9, R2, R9, R2 ;  /* 0x0000000902097223 */ /* 0x000fc60000000002 */
[----:B------:R-:W0:Y:S01]  /*01b0*/  FCHK P0, R0, R7 ;  /* 0x0000000700007302 */ /* 0x000e220000000000 */
[----:B------:R-:W-:-:S04]  /*01c0*/  FFMA R2, R0, R9, RZ ;  /* 0x0000000900027223 */ /* 0x000fc800000000ff */
[----:B------:R-:W-:-:S04]  /*01d0*/  FFMA R3, -R7, R2, R0 ;  /* 0x0000000207037223 */ /* 0x000fc80000000100 */
[----:B------:R-:W-:Y:S01]  /*01e0*/  FFMA R6, R9, R3, R2 ;  /* 0x0000000309067223 */ /* 0x000fe20000000002 */
[----:B0-----:R-:W-:Y:S06]  /*01f0*/  @!P0 BRA `(.L_x_36) ;  /* 0x0000000000108947 */ /* 0x001fec0003800000 */
[----:B------:R-:W-:Y:S01]  /*0200*/  IMAD.MOV.U32 R3, RZ, RZ, R7 ;  /* 0x000000ffff037224 */ /* 0x000fe200078e0007 */
[----:B------:R-:W-:-:S07]  /*0210*/  MOV R2, 0x230 ;  /* 0x0000023000027802 */ /* 0x000fce0000000f00 */
[----:B------:R-:W-:Y:S05]  /*0220*/  CALL.REL.NOINC `($__internal_1_$__cuda_sm3x_div_rn_noftz_f32_slowpath) ;  /* 0x0000000400487944 */ /* 0x000fea0003c00000 */
[----:B------:R-:W-:-:S07]  /*0230*/  IMAD.MOV.U32 R6, RZ, RZ, R0 ;  /* 0x000000ffff067224 */ /* 0x000fce00078e0000 */
.L_x_36:
[----:B------:R-:W-:Y:S05]  /*0240*/  BSYNC.RECONVERGENT B0 ;  /* 0x0000000000007941 */ /* 0x000fea0003800200 */
.L_x_35:
[----:B------:R-:W0:Y:S01]  /*0250*/  LDCU UR5, c[0x0][0x3a0] ;  /* 0x00007400ff0577ac */ /* 0x000e220008000800 */
[----:B------:R-:W-:Y:S01]  /*0260*/  I2FP.F32.S32 R0, R5 ;  /* 0x0000000500007245 */ /* 0x000fe20000201400 */
[----:B------:R-:W-:Y:S01]  /*0270*/  BSSY.RECONVERGENT B0, `(.L_x_37) ;  /* 0x0000014000007945 */ /* 0x000fe20003800200 */
[----:B------:R-:W-:Y:S01]  /*0280*/  FADD R6, R6, -0.5 ;  /* 0xbf00000006067421 */ /* 0x000fe20000000000 */
[----:B------:R-:W1:Y:S02]  /*0290*/  LDCU.64 UR6, c[0x0][0x358] ;  /* 0x00006b00ff0677ac */ /* 0x000e640008000a00 */
[----:B------:R-:W-:Y:S01]  /*02a0*/  FADD R0, R0, 0.5 ;  /* 0x3f00000000007421 */ /* 0x000fe20000000000 */
[----:B0-----:R-:W-:Y:S01]  /*02b0*/  I2FP.F32.S32 R7, UR5 ;  /* 0x0000000500077c45 */ /* 0x001fe20008201400 */
[----:B------:R-:W0:Y:S03]  /*02c0*/  LDCU UR5, c[0x0][0x398] ;  /* 0x00007300ff0577ac */ /* 0x000e260008000800 */
[----:B------:R-:W2:Y:S01]  /*02d0*/  MUFU.RCP R2, R7 ;  /* 0x0000000700027308 */ /* 0x000ea20000001000 */
[----:B0-----:R-:W-:Y:S01]  /*02e0*/  I2FP.F32.S32 R3, UR5 ;  /* 0x0000000500037c45 */ /* 0x001fe20008201400 */
[----:B--2---:R-:W-:-:S04]  /*02f0*/  FFMA R9, -R7, R2, 1 ;  /* 0x3f80000007097423 */ /* 0x004fc80000000102 */
[----:B------:R-:W-:Y:S01]  /*0300*/  FMUL R0, R0, R3 ;  /* 0x0000000300007220 */ /* 0x000fe20000400000 */
[----:B------:R-:W-:-:S03]  /*0310*/  FFMA R9, R2, R9, R2 ;  /* 0x0000000902097223 */ /* 0x000fc60000000002 */
[----:B------:R-:W0:Y:S01]  /*0320*/  FCHK P0, R0, R7 ;  /* 0x0000000700007302 */ /* 0x000e220000000000 */
[----:B------:R-:W-:-:S04]  /*0330*/  FFMA R2, R0, R9, RZ ;  /* 0x0000000900027223 */ /* 0x000fc800000000ff */
[----:B------:R-:W-:-:S04]  /*0340*/  FFMA R3, -R7, R2, R0 ;  /* 0x0000000207037223 */ /* 0x000fc80000000100 */
[----:B------:R-:W-:Y:S01]  /*0350*/  FFMA R9, R9, R3, R2 ;  /* 0x0000000309097223 */ /* 0x000fe20000000002 */
[----:B01----:R-:W-:Y:S06]  /*0360*/  @!P0 BRA `(.L_x_38) ;  /* 0x0000000000108947 */ /* 0x003fec0003800000 */
[----:B------:R-:W-:Y:S01]  /*0370*/  IMAD.MOV.U32 R3, RZ, RZ, R7 ;  /* 0x000000ffff037224 */ /* 0x000fe200078e0007 */
[----:B------:R-:W-:-:S07]  /*0380*/  MOV R2, 0x3a0 ;  /* 0x000003a000027802 */ /* 0x000fce0000000f00 */
[----:B------:R-:W-:Y:S05]  /*0390*/  CALL.REL.NOINC `($__internal_1_$__cuda_sm3x_div_rn_noftz_f32_slowpath) ;  /* 0x0000000000ec7944 */ /* 0x000fea0003c00000 */
[----:B------:R-:W-:-:S07]  /*03a0*/  MOV R9, R0 ;  /* 0x0000000000097202 */ /* 0x000fce0000000f00 */
.L_x_38:
[----:B------:R-:W-:Y:S05]  /*03b0*/  BSYNC.RECONVERGENT B0 ;  /* 0x0000000000007941 */ /* 0x000fea0003800200 */
.L_x_37:
[----:B------:R-:W0:Y:S01]  /*03c0*/  LDC R10, c[0x0][0x398] ;  /* 0x0000e600ff0a7b82 */ /* 0x000e220000000800 */
[----:B------:R-:W-:Y:S01]  /*03d0*/  FADD R0, R9, -0.5 ;  /* 0xbf00000009007421 */ /* 0x000fe20000000000 */
[----:B------:R-:W-:Y:S01]  /*03e0*/  F2I.TRUNC.NTZ R7, R6 ;  /* 0x0000000600077305 */ /* 0x000fe2000020f100 */
[----:B------:R-:W1:Y:S05]  /*03f0*/  LDCU UR5, c[0x0][0x3a0] ;  /* 0x00007400ff0577ac */ /* 0x000e6a0008000800 */
[----:B------:R-:W2:Y:S02]  /*0400*/  LDC.64 R2, c[0x0][0x390] ;  /* 0x0000e400ff027b82 */ /* 0x000ea40000000a00 */
[----:B------:R-:W3:Y:S01]  /*0410*/  F2I.TRUNC.NTZ R8, R0 ;  /* 0x0000000000087305 */ /* 0x000ee2000020f100 */
[----:B0-----:R-:W-:Y:S01]  /*0420*/  VIADD R11, R10, 0xffffffff ;  /* 0xffffffff0a0b7836 */ /* 0x001fe20000000000 */
[----:B---3--:R-:W-:-:S04]  /*0430*/  ISETP.GE.AND P0, PT, R8, RZ, PT ;  /* 0x000000ff0800720c */ /* 0x008fc80003f06270 */
[----:B------:R-:W-:Y:S02]  /*0440*/  VIMNMX R13, PT, PT, R8, R11, PT ;  /* 0x0000000b080d7248 */ /* 0x000fe40003fe0100 */
[----:B------:R-:W0:Y:S01]  /*0450*/  LDC.64 R8, c[0x0][0x380] ;  /* 0x0000e000ff087b82 */ /* 0x000e220000000a00 */
[----:B--2---:R-:W-:Y:S01]  /*0460*/  VIADD R12, R3, 0xffffffff ;  /* 0xffffffff030c7836 */ /* 0x004fe20000000000 */
[----:B------:R-:W-:Y:S02]  /*0470*/  SEL R3, R13, RZ, P0 ;  /* 0x000000ff0d037207 */ /* 0x000fe40000000000 */
[C---:B------:R-:W-:Y:S02]  /*0480*/  ISETP.GE.AND P0, PT, R7.reuse, RZ, PT ;  /* 0x000000ff0700720c */ /* 0x040fe40003f06270 */
[----:B------:R-:W-:Y:S02]  /*0490*/  VIMNMX R7, PT, PT, R7, R12, PT ;  /* 0x0000000c07077248 */ /* 0x000fe40003fe0100 */
[----:B------:R-:W-:-:S02]  /*04a0*/  ISETP.GE.AND P1, PT, R3, -0x1, PT ;  /* 0xffffffff0300780c */ /* 0x000fc40003f26270 */
[----:B------:R-:W-:Y:S02]  /*04b0*/  VIADDMNMX R11, R3, 0x1, R11, PT ;  /* 0x00000001030b7846 */ /* 0x000fe4000380010b */
[----:B------:R-:W-:Y:S02]  /*04c0*/  SEL R7, R7, RZ, P0 ;  /* 0x000000ff07077207 */ /* 0x000fe40000000000 */
[----:B------:R-:W-:Y:S02]  /*04d0*/  SEL R16, R11, RZ, P1 ;  /* 0x000000ff0b107207 */ /* 0x000fe40000800000 */
[C---:B------:R-:W-:Y:S01]  /*04e0*/  ISETP.GE.AND P0, PT, R7.reuse, -0x1, PT ;  /* 0xffffffff0700780c */ /* 0x040fe20003f06270 */
[CC--:B------:R-:W-:Y:S01]  /*04f0*/  IMAD R13, R7.reuse, R10.reuse, R3 ;  /* 0x0000000a070d7224 */ /* 0x0c0fe200078e0203 */
[C---:B------:R-:W-:Y:S01]  /*0500*/  VIADDMNMX R12, R7.reuse, 0x1, R12, PT ;  /* 0x00000001070c7846 */ /* 0x040fe2000380010c */
[----:B------:R-:W-:Y:S02]  /*0510*/  IMAD R11, R7, R10, R16 ;  /* 0x0000000a070b7224 */ /* 0x000fe400078e0210 */
[----:B------:R-:W-:-:S02]  /*0520*/  IMAD R15, R13, R2, UR4 ;  /* 0x000000040d0f7e24 */ /* 0x000fc4000f8e0202 */
[----:B------:R-:W-:Y:S01]  /*0530*/  IMAD R17, R11, R2, UR4 ;  /* 0x000000040b117e24 */ /* 0x000fe2000f8e0202 */
[----:B------:R-:W-:Y:S01]  /*0540*/  SEL R11, R12, RZ, P0 ;  /* 0x000000ff0c0b7207 */ /* 0x000fe20000000000 */
[----:B0-----:R-:W-:-:S04]  /*0550*/  IMAD.WIDE R14, R15, 0x4, R8 ;  /* 0x000000040f0e7825 */ /* 0x001fc800078e0208 */
[----:B------:R-:W-:Y:S02]  /*0560*/  IMAD.WIDE R12, R17, 0x4, R8 ;  /* 0x00000004110c7825 */ /* 0x000fe400078e0208 */
[----:B------:R-:W2:Y:S02]  /*0570*/  LDG.E.CONSTANT R14, desc[UR6][R14.64] ;  /* 0x000000060e0e7981 */ /* 0x000ea4000c1e9900 */
[CC--:B------:R-:W-:Y:S02]  /*0580*/  IMAD R17, R11.reuse, R10.reuse, R3 ;  /* 0x0000000a0b117224 */ /* 0x0c0fe400078e0203 */
[----:B------:R-:W-:Y:S01]  /*0590*/  IMAD R19, R11, R10, R16 ;  /* 0x0000000a0b137224 */ /* 0x000fe200078e0210 */
[----:B------:R0:W3:Y:S01]  /*05a0*/  LDG.E.CONSTANT R12, desc[UR6][R12.64] ;  /* 0x000000060c0c7981 */ /* 0x0000e2000c1e9900 */
[-C--:B------:R-:W-:Y:S02]  /*05b0*/  IMAD R11, R17, R2.reuse, UR4 ;  /* 0x00000004110b7e24 */ /* 0x080fe4000f8e0202 */
[----:B------:R-:W-:-:S02]  /*05c0*/  IMAD R19, R19, R2, UR4 ;  /* 0x0000000413137e24 */ /* 0x000fc4000f8e0202 */
[----:B------:R-:W-:-:S04]  /*05d0*/  IMAD.WIDE R10, R11, 0x4, R8 ;  /* 0x000000040b0a7825 */ /* 0x000fc800078e0208 */
[----:B------:R-:W-:Y:S02]  /*05e0*/  IMAD.WIDE R8, R19, 0x4, R8 ;  /* 0x0000000413087825 */ /* 0x000fe400078e0208 */
[----:B------:R-:W4:Y:S04]  /*05f0*/  LDG.E.CONSTANT R11, desc[UR6][R10.64] ;  /* 0x000000060a0b7981 */ /* 0x000f28000c1e9900 */
[----:B------:R-:W5:Y:S01]  /*0600*/  LDG.E.CONSTANT R9, desc[UR6][R8.64] ;  /* 0x0000000608097981 */ /* 0x000f62000c1e9900 */
[----:B------:R-:W-:-:S05]  /*0610*/  I2FP.F32.S32 R7, R7 ;  /* 0x0000000700077245 */ /* 0x000fca0000201400 */
[----:B------:R-:W-:Y:S02]  /*0620*/  FADD R16, R6, -R7 ;  /* 0x8000000706107221 */ /* 0x000fe40000000000 */
[----:B------:R-:W1:Y:S01]  /*0630*/  LDC.64 R6, c[0x0][0x388] ;  /* 0x0000e200ff067b82 */ /* 0x000e620000000a00 */
[----:B------:R-:W-:Y:S01]  /*0640*/  I2FP.F32.S32 R3, R3 ;  /* 0x0000000300037245 */ /* 0x000fe20000201400 */
[----:B0-----:R-:W-:-:S04]  /*0650*/  FADD R13, -R16, 1 ;  /* 0x3f800000100d7421 */ /* 0x001fc80000000100 */
[----:B------:R-:W-:Y:S01]  /*0660*/  FADD R3, R0, -R3 ;  /* 0x8000000300037221 */ /* 0x000fe20000000000 */
[----:B-1----:R-:W-:-:S04]  /*0670*/  IMAD R5, R4, UR5, R5 ;  /* 0x0000000504057c24 */ /* 0x002fc8000f8e0205 */
[----:B------:R-:W-:-:S04]  /*0680*/  IMAD R5, R5, R2, UR4 ;  /* 0x0000000405057e24 */ /* 0x000fc8000f8e0202 */
[----:B------:R-:W-:-:S04]  /*0690*/  IMAD.WIDE R6, R5, 0x4, R6 ;  /* 0x0000000405067825 */ /* 0x000fc800078e0206 */
[-C--:B--2---:R-:W-:Y:S01]  /*06a0*/  FMUL R14, R14, R13.reuse ;  /* 0x0000000d0e0e7220 */ /* 0x084fe20000400000 */
[----:B---3--:R-:W-:Y:S01]  /*06b0*/  FMUL R12, R12, R13 ;  /* 0x0000000d0c0c7220 */ /* 0x008fe20000400000 */
[----:B------:R-:W-:-:S03]  /*06c0*/  FADD R13, -R3, 1 ;  /* 0x3f800000030d7421 */ /* 0x000fc60000000100 */
[----:B------:R-:W-:-:S04]  /*06d0*/  FMUL R15, R3, R12 ;  /* 0x0000000c030f7220 */ /* 0x000fc80000400000 */
[----:B------:R-:W-:Y:S01]  /*06e0*/  FFMA R14, R14, R13, R15 ;  /* 0x0000000d0e0e7223 */ /* 0x000fe2000000000f */
[----:B----4-:R-:W-:-:S04]  /*06f0*/  FMUL R11, R16, R11 ;  /* 0x0000000b100b7220 */ /* 0x010fc80000400000 */
[----:B------:R-:W-:Y:S01]  /*0700*/  FFMA R14, R13, R11, R14 ;  /* 0x0000000b0d0e7223 */ /* 0x000fe2000000000e */
[----:B-----5:R-:W-:-:S04]  /*0710*/  FMUL R9, R16, R9 ;  /* 0x0000000910097220 */ /* 0x020fc80000400000 */
[----:B------:R-:W-:-:S05]  /*0720*/  FFMA R9, R3, R9, R14 ;  /* 0x0000000903097223 */ /* 0x000fca000000000e */
[----:B------:R-:W-:Y:S01]  /*0730*/  STG.E desc[UR6][R6.64], R9 ;  /* 0x0000000906007986 */ /* 0x000fe2000c101906 */
[----:B------:R-:W-:Y:S05]  /*0740*/  EXIT ;  /* 0x000000000000794d */ /* 0x000fea0003800000 */
        .weak           $__internal_1_$__cuda_sm3x_div_rn_noftz_f32_slowpath
        .type           $__internal_1_$__cuda_sm3x_div_rn_noftz_f32_slowpath,@function
        .size           $__internal_1_$__cuda_sm3x_div_rn_noftz_f32_slowpath,(.L_x_86 - $__internal_1_$__cuda_sm3x_div_rn_noftz_f32_slowpath)
$__internal_1_$__cuda_sm3x_div_rn_noftz_f32_slowpath:
[----:B------:R-:W-:Y:S01]  /*0750*/  SHF.R.U32.HI R8, RZ, 0x17, R3 ;  /* 0x00000017ff087819 */ /* 0x000fe20000011603 */
[----:B------:R-:W-:Y:S01]  /*0760*/  BSSY.RECONVERGENT B1, `(.L_x_39) ;  /* 0x0000062000017945 */ /* 0x000fe20003800200 */
[----:B------:R-:W-:Y:S02]  /*0770*/  SHF.R.U32.HI R7, RZ, 0x17, R0 ;  /* 0x00000017ff077819 */ /* 0x000fe40000011600 */
[----:B------:R-:W-:Y:S02]  /*0780*/  LOP3.LUT R12, R8, 0xff, RZ, 0xc0, !PT ;  /* 0x000000ff080c7812 */ /* 0x000fe400078ec0ff */
[----:B------:R-:W-:-:S03]  /*0790*/  LOP3.LUT R10, R7, 0xff, RZ, 0xc0, !PT ;  /* 0x000000ff070a7812 */ /* 0x000fc600078ec0ff */
[----:B------:R-:W-:Y:S01]  /*07a0*/  VIADD R9, R12, 0xffffffff ;  /* 0xffffffff0c097836 */ /* 0x000fe20000000000 */
[----:B------:R-:W-:-:S04]  /*07b0*/  IADD3 R8, PT, PT, R10, -0x1, RZ ;  /* 0xffffffff0a087810 */ /* 0x000fc80007ffe0ff */
[----:B------:R-:W-:-:S04]  /*07c0*/  ISETP.GT.U32.AND P0, PT, R9, 0xfd, PT ;  /* 0x000000fd0900780c */ /* 0x000fc80003f04070 */
[----:B------:R-:W-:-:S13]  /*07d0*/  ISETP.GT.U32.OR P0, PT, R8, 0xfd, P0 ;  /* 0x000000fd0800780c */ /* 0x000fda0000704470 */
[----:B------:R-:W-:Y:S01]  /*07e0*/  @!P0 IMAD.MOV.U32 R7, RZ, RZ, RZ ;  /* 0x000000ffff078224 */ /* 0x000fe200078e00ff */
[----:B------:R-:W-:Y:S06]  /*07f0*/  @!P0 BRA `(.L_x_40) ;  /* 0x00000000005c8947 */ /* 0x000fec0003800000 */
[----:B------:R-:W-:Y:S02]  /*0800*/  FSETP.GTU.FTZ.AND P0, PT, |R0|, +INF , PT ;  /* 0x7f8000000000780b */ /* 0x000fe40003f1c200 */
[----:B------:R-:W-:-:S04]  /*0810*/  FSETP.GTU.FTZ.AND P1, PT, |R3|, +INF , PT ;  /* 0x7f8000000300780b */ /* 0x000fc80003f3c200 */
[----:B------:R-:W-:-:S13]  /*0820*/  PLOP3.LUT P0, PT, P0, P1, PT, 0xf8, 0x8f ;  /* 0x00000000008f781c */ /* 0x000fda0000703f70 */
[----:B------:R-:W-:Y:S05]  /*0830*/  @P0 BRA `(.L_x_41) ;  /* 0x00000004004c0947 */ /* 0x000fea0003800000 */
[----:B------:R-:W-:-:S13]  /*0840*/  LOP3.LUT P0, RZ, R3, 0x7fffffff, R0, 0xc8, !PT ;  /* 0x7fffffff03ff7812 */ /* 0x000fda000780c800 */
[----:B------:R-:W-:Y:S05]  /*0850*/  @!P0 BRA `(.L_x_42) ;  /* 0x00000004003c8947 */ /* 0x000fea0003800000 */
[C---:B------:R-:W-:Y:S02]  /*0860*/  FSETP.NEU.FTZ.AND P2, PT, |R0|.reuse, +INF , PT ;  /* 0x7f8000000000780b */ /* 0x040fe40003f5d200 */
[----:B------:R-:W-:Y:S02]  /*0870*/  FSETP.NEU.FTZ.AND P1, PT, |R3|, +INF , PT ;  /* 0x7f8000000300780b */ /* 0x000fe40003f3d200 */
[----:B------:R-:W-:-:S11]  /*0880*/  FSETP.NEU.FTZ.AND P0, PT, |R0|, +INF , PT ;  /* 0x7f8000000000780b */ /* 0x000fd60003f1d200 */
[----:B------:R-:W-:Y:S05]  /*0890*/  @!P1 BRA !P2, `(.L_x_42) ;  /* 0x00000004002c9947 */ /* 0x000fea0005000000 */
[----:B------:R-:W-:-:S04]  /*08a0*/  LOP3.LUT P2, RZ, R0, 0x7fffffff, RZ, 0xc0, !PT ;  /* 0x7fffffff00ff7812 */ /* 0x000fc8000784c0ff */
[----:B------:R-:W-:-:S13]  /*08b0*/  PLOP3.LUT P1, PT, P1, P2, PT, 0x2f, 0xf2 ;  /* 0x0000000000f2781c */ /* 0x000fda0000f24577 */
[----:B------:R-:W-:Y:S05]  /*08c0*/  @P1 BRA `(.L_x_43) ;  /* 0x0000000400181947 */ /* 0x000fea0003800000 */
[----:B------:R-:W-:-:S04]  /*08d0*/  LOP3.LUT P1, RZ, R3, 0x7fffffff, RZ, 0xc0, !PT ;  /* 0x7fffffff03ff7812 */ /* 0x000fc8000782c0ff */
[----:B------:R-:W-:-:S13]  /*08e0*/  PLOP3.LUT P0, PT, P0, P1, PT, 0x2f, 0xf2 ;  /* 0x0000000000f2781c */ /* 0x000fda0000702577 */
[----:B------:R-:W-:Y:S05]  /*08f0*/  @P0 BRA `(.L_x_44) ;  /* 0x0000000400000947 */ /* 0x000fea0003800000 */
[----:B------:R-:W-:Y:S02]  /*0900*/  ISETP.GE.AND P0, PT, R8, RZ, PT ;  /* 0x000000ff0800720c */ /* 0x000fe40003f06270 */
[----:B------:R-:W-:-:S11]  /*0910*/  ISETP.GE.AND P1, PT, R9, RZ, PT ;  /* 0x000000ff0900720c */ /* 0x000fd60003f26270 */
[----:B------:R-:W-:Y:S02]  /*0920*/  @P0 IMAD.MOV.U32 R7, RZ, RZ, RZ ;  /* 0x000000ffff070224 */ /* 0x000fe400078e00ff */
[----:B------:R-:W-:Y:S01]  /*0930*/  @!P0 FFMA R0, R0, 1.84467440737095516160e+19, RZ ;  /* 0x5f80000000008823 */ /* 0x000fe200000000ff */
[----:B------:R-:W-:Y:S02]  /*0940*/  @!P0 IMAD.MOV.U32 R7, RZ, RZ, -0x40 ;  /* 0xffffffc0ff078424 */ /* 0x000fe400078e00ff */
[----:B------:R-:W-:-:S03]  /*0950*/  @!P1 FFMA R3, R3, 1.84467440737095516160e+19, RZ ;  /* 0x5f80000003039823 */ /* 0x000fc600000000ff */
[----:B------:R-:W-:-:S07]  /*0960*/  @!P1 IADD3 R7, PT, PT, R7, 0x40, RZ ;  /* 0x0000004007079810 */ /* 0x000fce0007ffe0ff */
.L_x_40:
[----:B------:R-:W-:Y:S01]  /*0970*/  LEA R8, R12, 0xc0800000, 0x17 ;  /* 0xc08000000c087811 */ /* 0x000fe200078eb8ff */
[----:B------:R-:W-:Y:S04]  /*0980*/  BSSY.RECONVERGENT B2, `(.L_x_45) ;  /* 0x0000036000027945 */ /* 0x000fe80003800200 */
[----:B------:R-:W-:Y:S02]  /*0990*/  IMAD.IADD R8, R3, 0x1, -R8 ;  /* 0x0000000103087824 */ /* 0x000fe400078e0a08 */
[----:B------:R-:W-:Y:S02]  /*09a0*/  VIADD R3, R10, 0xffffff81 ;  /* 0xffffff810a037836 */ /* 0x000fe40000000000 */
[----:B------:R0:W1:Y:S01]  /*09b0*/  MUFU.RCP R9, R8 ;  /* 0x0000000800097308 */ /* 0x0000620000001000 */
[----:B------:R-:W-:Y:S01]  /*09c0*/  FADD.FTZ R11, -R8, -RZ ;  /* 0x800000ff080b7221 */ /* 0x000fe20000010100 */
[C---:B------:R-:W-:Y:S01]  /*09d0*/  IMAD R0, R3.reuse, -0x800000, R0 ;  /* 0xff80000003007824 */ /* 0x040fe200078e0200 */
[----:B0-----:R-:W-:-:S04]  /*09e0*/  IADD3 R8, PT, PT, R3, 0x7f, -R12 ;  /* 0x0000007f03087810 */ /* 0x001fc80007ffe80c */
[----:B------:R-:W-:Y:S01]  /*09f0*/  IADD3 R8, PT, PT, R8, R7, RZ ;  /* 0x0000000708087210 */ /* 0x000fe20007ffe0ff */
[----:B-1----:R-:W-:-:S04]  /*0a00*/  FFMA R10, R9, R11, 1 ;  /* 0x3f800000090a7423 */ /* 0x002fc8000000000b */
[----:B------:R-:W-:-:S04]  /*0a10*/  FFMA R14, R9, R10, R9 ;  /* 0x0000000a090e7223 */ /* 0x000fc80000000009 */
[----:B------:R-:W-:-:S04]  /*0a20*/  FFMA R9, R0, R14, RZ ;  /* 0x0000000e00097223 */ /* 0x000fc800000000ff */
[----:B------:R-:W-:-:S04]  /*0a30*/  FFMA R10, R11, R9, R0 ;  /* 0x000000090b0a7223 */ /* 0x000fc80000000000 */
[----:B------:R-:W-:-:S04]  /*0a40*/  FFMA R9, R14, R10, R9 ;  /* 0x0000000a0e097223 */ /* 0x000fc80000000009 */
[----:B------:R-:W-:-:S04]  /*0a50*/  FFMA R10, R11, R9, R0 ;  /* 0x000000090b0a7223 */ /* 0x000fc80000000000 */
[----:B------:R-:W-:-:S05]  /*0a60*/  FFMA R0, R14, R10, R9 ;  /* 0x0000000a0e007223 */ /* 0x000fca0000000009 */
[----:B------:R-:W-:-:S04]  /*0a70*/  SHF.R.U32.HI R3, RZ, 0x17, R0 ;  /* 0x00000017ff037819 */ /* 0x000fc80000011600 */
[----:B------:R-:W-:-:S05]  /*0a80*/  LOP3.LUT R3, R3, 0xff, RZ, 0xc0, !PT ;  /* 0x000000ff03037812 */ /* 0x000fca00078ec0ff */
[----:B------:R-:W-:-:S04]  /*0a90*/  IMAD.IADD R11, R3, 0x1, R8 ;  /* 0x00000001030b7824 */ /* 0x000fc800078e0208 */
[----:B------:R-:W-:-:S05]  /*0aa0*/  VIADD R3, R11, 0xffffffff ;  /* 0xffffffff0b037836 */ /* 0x000fca0000000000 */
[----:B------:R-:W-:-:S13]  /*0ab0*/  ISETP.GE.U32.AND P0, PT, R3, 0xfe, PT ;  /* 0x000000fe0300780c */ /* 0x000fda0003f06070 */
[----:B------:R-:W-:Y:S05]  /*0ac0*/  @!P0 BRA `(.L_x_46) ;  /* 0x0000000000808947 */ /* 0x000fea0003800000 */
[----:B------:R-:W-:-:S13]  /*0ad0*/  ISETP.GT.AND P0, PT, R11, 0xfe, PT ;  /* 0x000000fe0b00780c */ /* 0x000fda0003f04270 */
[----:B------:R-:W-:Y:S05]  /*0ae0*/  @P0 BRA `(.L_x_47) ;  /* 0x00000000006c0947 */ /* 0x000fea0003800000 */
[----:B------:R-:W-:-:S13]  /*0af0*/  ISETP.GE.AND P0, PT, R11, 0x1, PT ;  /* 0x000000010b00780c */ /* 0x000fda0003f06270 */
[----:B------:R-:W-:Y:S05]  /*0b00*/  @P0 BRA `(.L_x_48) ;  /* 0x0000000000740947 */ /* 0x000fea0003800000 */
[----:B------:R-:W-:Y:S02]  /*0b10*/  ISETP.GE.AND P0, PT, R11, -0x18, PT ;  /* 0xffffffe80b00780c */ /* 0x000fe40003f06270 */
[----:B------:R-:W-:-:S11]  /*0b20*/  LOP3.LUT R0, R0, 0x80000000, RZ, 0xc0, !PT ;  /* 0x8000000000007812 */ /* 0x000fd600078ec0ff */
[----:B------:R-:W-:Y:S05]  /*0b30*/  @!P0 BRA `(.L_x_48) ;  /* 0x0000000000688947 */ /* 0x000fea0003800000 */
[CCC-:B------:R-:W-:Y:S01]  /*0b40*/  FFMA.RZ R3, R14.reuse, R10.reuse, R9.reuse ;  /* 0x0000000a0e037223 */ /* 0x1c0fe2000000c009 */
[CCC-:B------:R-:W-:Y:S01]  /*0b50*/  FFMA.RM R8, R14.reuse, R10.reuse, R9.reuse ;  /* 0x0000000a0e087223 */ /* 0x1c0fe20000004009 */
[C---:B------:R-:W-:Y:S02]  /*0b60*/  ISETP.NE.AND P2, PT, R11.reuse, RZ, PT ;  /* 0x000000ff0b00720c */ /* 0x040fe40003f45270 */
[----:B------:R-:W-:Y:S02]  /*0b70*/  ISETP.NE.AND P1, PT, R11, RZ, PT ;  /* 0x000000ff0b00720c */ /* 0x000fe40003f25270 */
[----:B------:R-:W-:Y:S01]  /*0b80*/  LOP3.LUT R7, R3, 0x7fffff, RZ, 0xc0, !PT ;  /* 0x007fffff03077812 */ /* 0x000fe200078ec0ff */
[----:B------:R-:W-:Y:S01]  /*0b90*/  FFMA.RP R3, R14, R10, R9 ;  /* 0x0000000a0e037223 */ /* 0x000fe20000008009 */
[----:B------:R-:W-:Y:S01]  /*0ba0*/  IADD3 R10, PT, PT, R11, 0x20, RZ ;  /* 0x000000200b0a7810 */ /* 0x000fe20007ffe0ff */
[----:B------:R-:W-:Y:S01]  /*0bb0*/  IMAD.MOV R9, RZ, RZ, -R11 ;  /* 0x000000ffff097224 */ /* 0x000fe200078e0a0b */
[----:B------:R-:W-:-:S02]  /*0bc0*/  LOP3.LUT R7, R7, 0x800000, RZ, 0xfc, !PT ;  /* 0x0080000007077812 */ /* 0x000fc400078efcff */
[----:B------:R-:W-:Y:S02]  /*0bd0*/  FSETP.NEU.FTZ.AND P0, PT, R3, R8, PT ;  /* 0x000000080300720b */ /* 0x000fe40003f1d000 */
[----:B------:R-:W-:Y:S02]  /*0be0*/  SHF.L.U32 R10, R7, R10, RZ ;  /* 0x0000000a070a7219 */ /* 0x000fe400000006ff */
[----:B------:R-:W-:Y:S02]  /*0bf0*/  SEL R8, R9, RZ, P2 ;  /* 0x000000ff09087207 */ /* 0x000fe40001000000 */
[----:B------:R-:W-:Y:S02]  /*0c00*/  ISETP.NE.AND P1, PT, R10, RZ, P1 ;  /* 0x000000ff0a00720c */ /* 0x000fe40000f25270 */
[----:B------:R-:W-:Y:S02]  /*0c10*/  SHF.R.U32.HI R8, RZ, R8, R7 ;  /* 0x00000008ff087219 */ /* 0x000fe40000011607 */
[----:B------:R-:W-:-:S02]  /*0c20*/  PLOP3.LUT P0, PT, P0, P1, PT, 0xf8, 0x8f ;  /* 0x00000000008f781c */ /* 0x000fc40000703f70 */
[----:B------:R-:W-:Y:S02]  /*0c30*/  SHF.R.U32.HI R10, RZ, 0x1, R8 ;  /* 0x00000001ff0a7819 */ /* 0x000fe40000011608 */
[----:B------:R-:W-:-:S04]  /*0c40*/  SEL R3, RZ, 0x1, !P0 ;  /* 0x00000001ff037807 */ /* 0x000fc80004000000 */
[----:B------:R-:W-:-:S04]  /*0c50*/  LOP3.LUT R3, R3, 0x1, R10, 0xf8, !PT ;  /* 0x0000000103037812 */ /* 0x000fc800078ef80a */
[----:B------:R-:W-:-:S05]  /*0c60*/  LOP3.LUT R3, R3, R8, RZ, 0xc0, !PT ;  /* 0x0000000803037212 */ /* 0x000fca00078ec0ff */
[----:B------:R-:W-:-:S05]  /*0c70*/  IMAD.IADD R3, R10, 0x1, R3 ;  /* 0x000000010a037824 */ /* 0x000fca00078e0203 */
[----:B------:R-:W-:Y:S01]  /*0c80*/  LOP3.LUT R0, R3, R0, RZ, 0xfc, !PT ;  /* 0x0000000003007212 */ /* 0x000fe200078efcff */
[----:B------:R-:W-:Y:S06]  /*0c90*/  BRA `(.L_x_48) ;  /* 0x0000000000107947 */ /* 0x000fec0003800000 */
.L_x_47:
[----:B------:R-:W-:-:S04]  /*0ca0*/  LOP3.LUT R0, R0, 0x80000000, RZ, 0xc0, !PT ;  /* 0x8000000000007812 */ /* 0x000fc800078ec0ff */
[----:B------:R-:W-:Y:S01]  /*0cb0*/  LOP3.LUT R0, R0, 0x7f800000, RZ, 0xfc, !PT ;  /* 0x7f80000000007812 */ /* 0x000fe200078efcff */
[----:B------:R-:W-:Y:S06]  /*0cc0*/  BRA `(.L_x_48) ;  /* 0x0000000000047947 */ /* 0x000fec0003800000 */
.L_x_46:
[----:B------:R-:W-:-:S07]  /*0cd0*/  LEA R0, R8, R0, 0x17 ;  /* 0x0000000008007211 */ /* 0x000fce00078eb8ff */
.L_x_48:
[----:B------:R-:W-:Y:S05]  /*0ce0*/  BSYNC.RECONVERGENT B2 ;  /* 0x0000000000027941 */ /* 0x000fea0003800200 */
.L_x_45:
[----:B------:R-:W-:Y:S05]  /*0cf0*/  BRA `(.L_x_49) ;  /* 0x0000000000207947 */ /* 0x000fea0003800000 */
.L_x_44:
[----:B------:R-:W-:-:S04]  /*0d00*/  LOP3.LUT R0, R3, 0x80000000, R0, 0x48, !PT ;  /* 0x8000000003007812 */ /* 0x000fc800078e4800 */
[----:B------:R-:W-:Y:S01]  /*0d10*/  LOP3.LUT R0, R0, 0x7f800000, RZ, 0xfc, !PT ;  /* 0x7f80000000007812 */ /* 0x000fe200078efcff */
[----:B------:R-:W-:Y:S06]  /*0d20*/  BRA `(.L_x_49) ;  /* 0x0000000000147947 */ /* 0x000fec0003800000 */
.L_x_43:
[----:B------:R-:W-:Y:S01]  /*0d30*/  LOP3.LUT R0, R3, 0x80000000, R0, 0x48, !PT ;  /* 0x8000000003007812 */ /* 0x000fe200078e4800 */
[----:B------:R-:W-:Y:S06]  /*0d40*/  BRA `(.L_x_49) ;  /* 0x00000000000c7947 */ /* 0x000fec0003800000 */
.L_x_42:
[----:B------:R-:W0:Y:S01]  /*0d50*/  MUFU.RSQ R0, -QNAN ;  /* 0xffc0000000007908 */ /* 0x000e220000001400 */
[----:B------:R-:W-:Y:S05]  /*0d60*/  BRA `(.L_x_49) ;  /* 0x0000000000047947 */ /* 0x000fea0003800000 */
.L_x_41:
[----:B------:R-:W-:-:S07]  /*0d70*/  FADD.FTZ R0, R0, R3 ;  /* 0x0000000300007221 */ /* 0x000fce0000010000 */
.L_x_49:
[----:B------:R-:W-:Y:S05]  /*0d80*/  BSYNC.RECONVERGENT B1 ;  /* 0x0000000000017941 */ /* 0x000fea0003800200 */
.L_x_39:
[----:B------:R-:W-:-:S04]  /*0d90*/  IMAD.MOV.U32 R3, RZ, RZ, 0x0 ;  /* 0x00000000ff037424 */ /* 0x000fc800078e00ff */
[----:B0-----:R-:W-:Y:S05]  /*0da0*/  RET.REL.NODEC R2 `(_Z33resizePrototypesKernelChannelLastPKfPfiiiii) ;  /* 0xfffffff002947950 */ /* 0x001fea0003c3ffff */
.L_x_50:
        /* <DEDUP_REMOVED lines=13> */
.L_x_86:


//--------------------- .text._Z34resizePrototypesKernelChannelFirstPKfPfiiiii --------------------------
	.section	.text._Z34resizePrototypesKernelChannelFirstPKfPfiiiii,"ax",@progbits
	.align	128
        .global         _Z34resizePrototypesKernelChannelFirstPKfPfiiiii
        .type           _Z34resizePrototypesKernelChannelFirstPKfPfiiiii,@function
        .size           _Z34resizePrototypesKernelChannelFirstPKfPfiiiii,(.L_x_87 - _Z34resizePrototypesKernelChannelFirstPKfPfiiiii)
        .other          _Z34resizePrototypesKernelChannelFirstPKfPfiiiii,@"STO_CUDA_ENTRY STV_DEFAULT"
_Z34resizePrototypesKernelChannelFirstPKfPfiiiii:
.text._Z34resizePrototypesKernelChannelFirstPKfPfiiiii:
        /* <DEDUP_REMOVED lines=34> */
[----:B------:R-:W-:Y:S05]  /*0220*/  CALL.REL.NOINC `($__internal_2_$__cuda_sm3x_div_rn_noftz_f32_slowpath) ;  /* 0x0000000400447944 */ /* 0x000fea0003c00000 */
[----:B------:R-:W-:-:S07]  /*0230*/  IMAD.MOV.U32 R6, RZ, RZ, R0 ;  /* 0x000000ffff067224 */ /* 0x000fce00078e0000 */
.L_x_52:
[----:B------:R-:W-:Y:S05]  /*0240*/  BSYNC.RECONVERGENT B0 ;  /* 0x0000000000007941 */ /* 0x000fea0003800200 */
.L_x_51:
        /* <DEDUP_REMOVED lines=20> */
[----:B------:R-:W-:Y:S05]  /*0390*/  CALL.REL.NOINC `($__internal_2_$__cuda_sm3x_div_rn_noftz_f32_slowpath) ;  /* 0x0000000000e87944 */ /* 0x000fea0003c00000 */
[----:B------:R-:W-:-:S07]  /*03a0*/  IMAD.MOV.U32 R9, RZ, RZ, R0 ;  /* 0x000000ffff097224 */ /* 0x000fce00078e0000 */
.L_x_54:
[----:B------:R-:W-:Y:S05]  /*03b0*/  BSYNC.RECONVERGENT B0 ;  /* 0x0000000000007941 */ /* 0x000fea0003800200 */
.L_x_53:
[----:B------:R-:W0:Y:S01]  /*03c0*/  LDC R10, c[0x0][0x398] ;  /* 0x0000e600ff0a7b82 */ /* 0x000e220000000800 */
[----:B------:R-:W-:Y:S01]  /*03d0*/  FADD R0, R9, -0.5 ;  /* 0xbf00000009007421 */ /* 0x000fe20000000000 */
[----:B------:R-:W-:Y:S01]  /*03e0*/  F2I.TRUNC.NTZ R11, R6 ;  /* 0x00000006000b7305 */ /* 0x000fe2000020f100 */
[----:B------:R-:W1:Y:S05]  /*03f0*/  LDCU UR5, c[0x0][0x3a0] ;  /* 0x00007400ff0577ac */ /* 0x000e6a0008000800 */
[----:B------:R-:W2:Y:S02]  /*0400*/  LDC.64 R2, c[0x0][0x390] ;  /* 0x0000e400ff027b82 */ /* 0x000ea40000000a00 */
[----:B------:R-:W3:Y:S06]  /*0410*/  F2I.TRUNC.NTZ R7, R0 ;  /* 0x0000000000077305 */ /* 0x000eec000020f100 */
[----:B------:R-:W4:Y:S01]  /*0420*/  LDC.64 R8, c[0x0][0x380] ;  /* 0x0000e000ff087b82 */ /* 0x000f220000000a00 */
[----:B0-----:R-:W-:-:S02]  /*0430*/  IADD3 R14, PT, PT, R10, -0x1, RZ ;  /* 0xffffffff0a0e7810 */ /* 0x001fc40007ffe0ff */
[C---:B---3--:R-:W-:Y:S02]  /*0440*/  ISETP.GE.AND P0, PT, R7.reuse, RZ, PT ;  /* 0x000000ff0700720c */ /* 0x048fe40003f06270 */
[----:B------:R-:W-:Y:S01]  /*0450*/  VIMNMX R7, PT, PT, R7, R14, PT ;  /* 0x0000000e07077248 */ /* 0x000fe20003fe0100 */
[----:B--2---:R-:W-:-:S03]  /*0460*/  VIADD R12, R3, 0xffffffff ;  /* 0xffffffff030c7836 */ /* 0x004fc60000000000 */
[----:B------:R-:W-:Y:S01]  /*0470*/  SEL R7, R7, RZ, P0 ;  /* 0x000000ff07077207 */ /* 0x000fe20000000000 */
[----:B------:R-:W-:Y:S01]  /*0480*/  IMAD R13, R3, UR4, RZ ;  /* 0x00000004030d7c24 */ /* 0x000fe2000f8e02ff */
[C---:B------:R-:W-:Y:S02]  /*0490*/  ISETP.GE.AND P0, PT, R11.reuse, RZ, PT ;  /* 0x000000ff0b00720c */ /* 0x040fe40003f06270 */
[----:B------:R-:W-:Y:S01]  /*04a0*/  VIMNMX R3, PT, PT, R11, R12, PT ;  /* 0x0000000c0b037248 */ /* 0x000fe20003fe0100 */
[----:B------:R-:W-:Y:S01]  /*04b0*/  IMAD R13, R13, R10, RZ ;  /* 0x0000000a0d0d7224 */ /* 0x000fe200078e02ff */
[C---:B------:R-:W-:Y:S02]  /*04c0*/  ISETP.GE.AND P1, PT, R7.reuse, -0x1, PT ;  /* 0xffffffff0700780c */ /* 0x040fe40003f26270 */
[----:B------:R-:W-:Y:S01]  /*04d0*/  VIADDMNMX R14, R7, 0x1, R14, PT ;  /* 0x00000001070e7846 */ /* 0x000fe2000380010e */
[----:B----4-:R-:W-:Y:S01]  /*04e0*/  IMAD.WIDE R8, R13, 0x4, R8 ;  /* 0x000000040d087825 */ /* 0x010fe200078e0208 */
[----:B------:R-:W-:-:S02]  /*04f0*/  SEL R3, R3, RZ, P0 ;  /* 0x000000ff03037207 */ /* 0x000fc40000000000 */
[----:B------:R-:W-:Y:S02]  /*0500*/  SEL R16, R14, RZ, P1 ;  /* 0x000000ff0e107207 */ /* 0x000fe40000800000 */
[C---:B------:R-:W-:Y:S01]  /*0510*/  ISETP.GE.AND P0, PT, R3.reuse, -0x1, PT ;  /* 0xffffffff0300780c */ /* 0x040fe20003f06270 */
[CC--:B------:R-:W-:Y:S01]  /*0520*/  IMAD R13, R3.reuse, R10.reuse, R7 ;  /* 0x0000000a030d7224 */ /* 0x0c0fe200078e0207 */
[C---:B------:R-:W-:Y:S01]  /*0530*/  VIADDMNMX R12, R3.reuse, 0x1, R12, PT ;  /* 0x00000001030c7846 */ /* 0x040fe2000380010c */
[----:B------:R-:W-:-:S03]  /*0540*/  IMAD R15, R3, R10, R16 ;  /* 0x0000000a030f7224 */ /* 0x000fc600078e0210 */
[----:B------:R-:W-:Y:S01]  /*0550*/  SEL R11, R12, RZ, P0 ;  /* 0x000000ff0c0b7207 */ /* 0x000fe20000000000 */
[----:B------:R-:W-:-:S04]  /*0560*/  IMAD.WIDE R14, R15, 0x4, R8 ;  /* 0x000000040f0e7825 */ /* 0x000fc800078e0208 */
[----:B------:R-:W-:Y:S02]  /*0570*/  IMAD.WIDE R12, R13, 0x4, R8 ;  /* 0x000000040d0c7825 */ /* 0x000fe400078e0208 */
[----:B------:R-:W2:Y:S02]  /*0580*/  LDG.E.CONSTANT R14, desc[UR6][R14.64] ;  /* 0x000000060e0e7981 */ /* 0x000ea4000c1e9900 */
[CC--:B------:R-:W-:Y:S02]  /*0590*/  IMAD R17, R11.reuse, R10.reuse, R7 ;  /* 0x0000000a0b117224 */ /* 0x0c0fe400078e0207 */
[----:B------:R-:W-:Y:S01]  /*05a0*/  IMAD R19, R11, R10, R16 ;  /* 0x0000000a0b137224 */ /* 0x000fe200078e0210 */
[----:B------:R0:W3:Y:S01]  /*05b0*/  LDG.E.CONSTANT R12, desc[UR6][R12.64] ;  /* 0x000000060c0c7981 */ /* 0x0000e2000c1e9900 */
[----:B------:R-:W-:-:S04]  /*05c0*/  IMAD.WIDE R10, R17, 0x4, R8 ;  /* 0x00000004110a7825 */ /* 0x000fc800078e0208 */
[----:B------:R-:W-:Y:S02]  /*05d0*/  IMAD.WIDE R16, R19, 0x4, R8 ;  /* 0x0000000413107825 */ /* 0x000fe400078e0208 */
[----:B------:R4:W5:Y:S01]  /*05e0*/  LDG.E.CONSTANT R10, desc[UR6][R10.64] ;  /* 0x000000060a0a7981 */ /* 0x000962000c1e9900 */
[----:B------:R-:W-:Y:S01]  /*05f0*/  I2FP.F32.S32 R3, R3 ;  /* 0x0000000300037245 */ /* 0x000fe20000201400 */
[----:B------:R-:W1:Y:S02]  /*0600*/  LDC.64 R8, c[0x0][0x388] ;  /* 0x0000e200ff087b82 */ /* 0x000e640000000a00 */
[----:B------:R-:W5:Y:S02]  /*0610*/  LDG.E.CONSTANT R16, desc[UR6][R16.64] ;  /* 0x0000000610107981 */ /* 0x000f64000c1e9900 */
[----:B------:R-:W-:Y:S01]  /*0620*/  FADD R3, R6, -R3 ;  /* 0x8000000306037221 */ /* 0x000fe20000000000 */
[----:B------:R-:W-:-:S03]  /*0630*/  I2FP.F32.S32 R7, R7 ;  /* 0x0000000700077245 */ /* 0x000fc60000201400 */
[----:B0-----:R-:W-:Y:S02]  /*0640*/  FADD R13, -R3, 1 ;  /* 0x3f800000030d7421 */ /* 0x001fe40000000100 */
[----:B------:R-:W-:-:S04]  /*0650*/  FADD R7, R0, -R7 ;  /* 0x8000000700077221 */ /* 0x000fc80000000000 */
[----:B----4-:R-:W-:Y:S01]  /*0660*/  FADD R11, -R7, 1 ;  /* 0x3f800000070b7421 */ /* 0x010fe20000000100 */
[----:B-1----:R-:W-:-:S04]  /*0670*/  IMAD R5, R5, UR5, R4 ;  /* 0x0000000505057c24 */ /* 0x002fc8000f8e0204 */
[----:B------:R-:W-:-:S04]  /*0680*/  IMAD R5, R5, R2, UR4 ;  /* 0x0000000405057e24 */ /* 0x000fc8000f8e0202 */
[----:B------:R-:W-:-:S04]  /*0690*/  IMAD.WIDE R8, R5, 0x4, R8 ;  /* 0x0000000405087825 */ /* 0x000fc800078e0208 */
[-C--:B--2---:R-:W-:Y:S01]  /*06a0*/  FMUL R14, R14, R13.reuse ;  /* 0x0000000d0e0e7220 */ /* 0x084fe20000400000 */
[----:B---3--:R-:W-:-:S03]  /*06b0*/  FMUL R12, R12, R13 ;  /* 0x0000000d0c0c7220 */ /* 0x008fc60000400000 */
[----:B------:R-:W-:-:S04]  /*06c0*/  FMUL R13, R7, R14 ;  /* 0x0000000e070d7220 */ /* 0x000fc80000400000 */
[----:B------:R-:W-:Y:S01]  /*06d0*/  FFMA R12, R12, R11, R13 ;  /* 0x0000000b0c0c7223 */ /* 0x000fe2000000000d */
[----:B-----5:R-:W-:-:S04]  /*06e0*/  FMUL R10, R3, R10 ;  /* 0x0000000a030a7220 */ /* 0x020fc80000400000 */
[----:B------:R-:W-:Y:S01]  /*06f0*/  FFMA R10, R11, R10, R12 ;  /* 0x0000000a0b0a7223 */ /* 0x000fe2000000000c */
[----:B------:R-:W-:-:S04]  /*0700*/  FMUL R16, R3, R16 ;  /* 0x0000001003107220 */ /* 0x000fc80000400000 */
[----:B------:R-:W-:-:S05]  /*0710*/  FFMA R7, R7, R16, R10 ;  /* 0x0000001007077223 */ /* 0x000fca000000000a */
[----:B------:R-:W-:Y:S01]  /*0720*/  STG.E desc[UR6][R8.64], R7 ;  /* 0x0000000708007986 */ /* 0x000fe2000c101906 */
[----:B------:R-:W-:Y:S05]  /*0730*/  EXIT ;  /* 0x000000000000794d */ /* 0x000fea0003800000 */
        .weak           $__internal_2_$__cuda_sm3x_div_rn_noftz_f32_slowpath
        .type           $__internal_2_$__cuda_sm3x_div_rn_noftz_f32_slowpath,@function
        .size           $__internal_2_$__cuda_sm3x_div_rn_noftz_f32_slowpath,(.L_x_87 - $__internal_2_$__cuda_sm3x_div_rn_noftz_f32_slowpath)
$__internal_2_$__cuda_sm3x_div_rn_noftz_f32_slowpath:
[----:B------:R-:W-:Y:S01]  /*0740*/  SHF.R.U32.HI R8, RZ, 0x17, R3 ;  /* 0x00000017ff087819 */ /* 0x000fe20000011603 */
[----:B------:R-:W-:Y:S01]  /*0750*/  BSSY.RECONVERGENT B1, `(.L_x_55) ;  /* 0x0000062000017945 */ /* 0x000fe20003800200 */
[----:B------:R-:W-:Y:S02]  /*0760*/  SHF.R.U32.HI R7, RZ, 0x17, R0 ;  /* 0x00000017ff077819 */ /* 0x000fe40000011600 */
[----:B------:R-:W-:Y:S02]  /*0770*/  LOP3.LUT R12, R8, 0xff, RZ, 0xc0, !PT ;  /* 0x000000ff080c7812 */ /* 0x000fe400078ec0ff */
[----:B------:R-:W-:-:S03]  /*0780*/  LOP3.LUT R10, R7, 0xff, RZ, 0xc0, !PT ;  /* 0x000000ff070a7812 */ /* 0x000fc600078ec0ff */
[----:B------:R-:W-:Y:S02]  /*0790*/  VIADD R9, R12, 0xffffffff ;  /* 0xffffffff0c097836 */ /* 0x000fe40000000000 */
[----:B------:R-:W-:-:S03]  /*07a0*/  VIADD R8, R10, 0xffffffff ;  /* 0xffffffff0a087836 */ /* 0x000fc60000000000 */
[----:B------:R-:W-:-:S04]  /*07b0*/  ISETP.GT.U32.AND P0, PT, R9, 0xfd, PT ;  /* 0x000000fd0900780c */ /* 0x000fc80003f04070 */
[----:B------:R-:W-:-:S13]  /*07c0*/  ISETP.GT.U32.OR P0, PT, R8, 0xfd, P0 ;  /* 0x000000fd0800780c */ /* 0x000fda0000704470 */
[----:B------:R-:W-:Y:S01]  /*07d0*/  @!P0 MOV R7, RZ ;  /* 0x000000ff00078202 */ /* 0x000fe20000000f00 */
        /* <DEDUP_REMOVED lines=22> */
[----:B------:R-:W-:Y:S02]  /*0940*/  @!P1 FFMA R3, R3, 1.84467440737095516160e+19, RZ ;  /* 0x5f80000003039823 */ /* 0x000fe400000000ff */
[----:B------:R-:W-:-:S07]  /*0950*/  @!P1 VIADD R7, R7, 0x40 ;  /* 0x0000004007079836 */ /* 0x000fce0000000000 */
.L_x_56:
[----:B------:R-:W-:Y:S01]  /*0960*/  LEA R8, R12, 0xc0800000, 0x17 ;  /* 0xc08000000c087811 */ /* 0x000fe200078eb8ff */
[----:B------:R-:W-:Y:S03]  /*0970*/  BSSY.RECONVERGENT B2, `(.L_x_61) ;  /* 0x0000036000027945 */ /* 0x000fe60003800200 */
[----:B------:R-:W-:Y:S01]  /*0980*/  IADD3 R8, PT, PT, -R8, R3, RZ ;  /* 0x0000000308087210 */ /* 0x000fe20007ffe1ff */
[----:B------:R-:W-:-:S03]  /*0990*/  VIADD R3, R10, 0xffffff81 ;  /* 0xffffff810a037836 */ /* 0x000fc60000000000 */
[----:B------:R0:W1:Y:S01]  /*09a0*/  MUFU.RCP R9, R8 ;  /* 0x0000000800097308 */ /* 0x0000620000001000 */
[----:B------:R-:W-:Y:S01]  /*09b0*/  FADD.FTZ R11, -R8, -RZ ;  /* 0x800000ff080b7221 */ /* 0x000fe20000010100 */
[C---:B------:R-:W-:Y:S01]  /*09c0*/  IMAD R0, R3.reuse, -0x800000, R0 ;  /* 0xff80000003007824 */ /* 0x040fe200078e0200 */
[----:B0-----:R-:W-:-:S05]  /*09d0*/  IADD3 R8, PT, PT, R3, 0x7f, -R12 ;  /* 0x0000007f03087810 */ /* 0x001fca0007ffe80c */
[----:B------:R-:W-:Y:S02]  /*09e0*/  IMAD.IADD R8, R8, 0x1, R7 ;  /* 0x0000000108087824 */ /* 0x000fe400078e0207 */
        /* <DEDUP_REMOVED lines=9> */
[----:B------:R-:W-:-:S05]  /*0a80*/  IMAD.IADD R11, R3, 0x1, R8 ;  /* 0x00000001030b7824 */ /* 0x000fca00078e0208 */
[----:B------:R-:W-:-:S04]  /*0a90*/  IADD3 R3, PT, PT, R11, -0x1, RZ ;  /* 0xffffffff0b037810 */ /* 0x000fc80007ffe0ff */
        /* <DEDUP_REMOVED lines=15> */
[----:B------:R-:W-:Y:S02]  /*0b90*/  VIADD R10, R11, 0x20 ;  /* 0x000000200b0a7836 */ /* 0x000fe40000000000 */
[----:B------:R-:W-:Y:S01]  /*0ba0*/  LOP3.LUT R7, R7, 0x800000, RZ, 0xfc, !PT ;  /* 0x0080000007077812 */ /* 0x000fe200078efcff */
[----:B------:R-:W-:Y:S01]  /*0bb0*/  IMAD.MOV R9, RZ, RZ, -R11 ;  /* 0x000000ffff097224 */ /* 0x000fe200078e0a0b */
[----:B------:R-:W-:-:S02]  /*0bc0*/  FSETP.NEU.FTZ.AND P0, PT, R3, R8, PT ;  /* 0x000000080300720b */ /* 0x000fc40003f1d000 */
[----:B------:R-:W-:Y:S02]  /*0bd0*/  SHF.L.U32 R10, R7, R10, RZ ;  /* 0x0000000a070a7219 */ /* 0x000fe400000006ff */
[----:B------:R-:W-:Y:S02]  /*0be0*/  SEL R8, R9, RZ, P2 ;  /* 0x000000ff09087207 */ /* 0x000fe40001000000 */
[----:B------:R-:W-:Y:S02]  /*0bf0*/  ISETP.NE.AND P1, PT, R10, RZ, P1 ;  /* 0x000000ff0a00720c */ /* 0x000fe40000f25270 */
[----:B------:R-:W-:Y:S02]  /*0c00*/  SHF.R.U32.HI R8, RZ, R8, R7 ;  /* 0x00000008ff087219 */ /* 0x000fe40000011607 */
[----:B------:R-:W-:Y:S02]  /*0c10*/  PLOP3.LUT P0, PT, P0, P1, PT, 0xf8, 0x8f ;  /* 0x00000000008f781c */ /* 0x000fe40000703f70 */
[----:B------:R-:W-:-:S02]  /*0c20*/  SHF.R.U32.HI R10, RZ, 0x1, R8 ;  /* 0x00000001ff0a7819 */ /* 0x000fc40000011608 */
[----:B------:R-:W-:-:S04]  /*0c30*/  SEL R3, RZ, 0x1, !P0 ;  /* 0x00000001ff037807 */ /* 0x000fc80004000000 */
[----:B------:R-:W-:-:S04]  /*0c40*/  LOP3.LUT R3, R3, 0x1, R10, 0xf8, !PT ;  /* 0x0000000103037812 */ /* 0x000fc800078ef80a */
[----:B------:R-:W-:-:S05]  /*0c50*/  LOP3.LUT R3, R3, R8, RZ, 0xc0, !PT ;  /* 0x0000000803037212 */ /* 0x000fca00078ec0ff */
[----:B------:R-:W-:-:S05]  /*0c60*/  IMAD.IADD R3, R10, 0x1, R3 ;  /* 0x000000010a037824 */ /* 0x000fca00078e0203 */
[----:B------:R-:W-:Y:S01]  /*0c70*/  LOP3.LUT R0, R3, R0, RZ, 0xfc, !PT ;  /* 0x0000000003007212 */ /* 0x000fe200078efcff */
[----:B------:R-:W-:Y:S06]  /*0c80*/  BRA `(.L_x_64) ;  /* 0x0000000000107947 */ /* 0x000fec0003800000 */
.L_x_63:
[----:B------:R-:W-:-:S04]  /*0c90*/  LOP3.LUT R0, R0, 0x80000000, RZ, 0xc0, !PT ;  /* 0x8000000000007812 */ /* 0x000fc800078ec0ff */
[----:B------:R-:W-:Y:S01]  /*0ca0*/  LOP3.LUT R0, R0, 0x7f800000, RZ, 0xfc, !PT ;  /* 0x7f80000000007812 */ /* 0x000fe200078efcff */
[----:B------:R-:W-:Y:S06]  /*0cb0*/  BRA `(.L_x_64) ;  /* 0x0000000000047947 */ /* 0x000fec0003800000 */
.L_x_62:
[----:B------:R-:W-:-:S07]  /*0cc0*/  LEA R0, R8, R0, 0x17 ;  /* 0x0000000008007211 */ /* 0x000fce00078eb8ff */
.L_x_64:
[----:B------:R-:W-:Y:S05]  /*0cd0*/  BSYNC.RECONVERGENT B2 ;  /* 0x0000000000027941 */ /* 0x000fea0003800200 */
.L_x_61:
[----:B------:R-:W-:Y:S05]  /*0ce0*/  BRA `(.L_x_65) ;  /* 0x0000000000207947 */ /* 0x000fea0003800000 */
.L_x_60:
[----:B------:R-:W-:-:S04]  /*0cf0*/  LOP3.LUT R0, R3, 0x80000000, R0, 0x48, !PT ;  /* 0x8000000003007812 */ /* 0x000fc800078e4800 */
[----:B------:R-:W-:Y:S01]  /*0d00*/  LOP3.LUT R0, R0, 0x7f800000, RZ, 0xfc, !PT ;  /* 0x7f80000000007812 */ /* 0x000fe200078efcff */
[----:B------:R-:W-:Y:S06]  /*0d10*/  BRA `(.L_x_65) ;  /* 0x0000000000147947 */ /* 0x000fec0003800000 */
.L_x_59:
[----:B------:R-:W-:Y:S01]  /*0d20*/  LOP3.LUT R0, R3, 0x80000000, R0, 0x48, !PT ;  /* 0x8000000003007812 */ /* 0x000fe200078e4800 */
[----:B------:R-:W-:Y:S06]  /*0d30*/  BRA `(.L_x_65) ;  /* 0x00000000000c7947 */ /* 0x000fec0003800000 */
.L_x_58:
[----:B------:R-:W0:Y:S01]  /*0d40*/  MUFU.RSQ R0, -QNAN ;  /* 0xffc0000000007908 */ /* 0x000e220000001400 */
[----:B------:R-:W-:Y:S05]  /*0d50*/  BRA `(.L_x_65) ;  /* 0x0000000000047947 */ /* 0x000fea0003800000 */
.L_x_57:
[----:B------:R-:W-:-:S07]  /*0d60*/  FADD.FTZ R0, R0, R3 ;  /* 0x0000000300007221 */ /* 0x000fce0000010000 */
.L_x_65:
[----:B------:R-:W-:Y:S05]  /*0d70*/  BSYNC.RECONVERGENT B1 ;  /* 0x0000000000017941 */ /* 0x000fea0003800200 */
.L_x_55:
[----:B------:R-:W-:-:S04]  /*0d80*/  IMAD.MOV.U32 R3, RZ, RZ, 0x0 ;  /* 0x00000000ff037424 */ /* 0x000fc800078e00ff */
[----:B0-----:R-:W-:Y:S05]  /*0d90*/  RET.REL.NODEC R2 `(_Z34resizePrototypesKernelChannelFirstPKfPfiiiii) ;  /* 0xfffffff002987950 */ /* 0x001fea0003c3ffff */
.L_x_66:
        /* <DEDUP_REMOVED lines=14> */
.L_x_87:


//--------------------- .text._Z21preprocessImageKernelPKhPfiiiifffffff --------------------------
	.section	.text._Z21preprocessImageKernelPKhPfiiiifffffff,"ax",@progbits
	.align	128
        .global         _Z21preprocessImageKernelPKhPfiiiifffffff
        .type           _Z21preprocessImageKernelPKhPfiiiifffffff,@function
        .size           _Z21preprocessImageKernelPKhPfiiiifffffff,(.L_x_88 - _Z21preprocessImageKernelPKhPfiiiifffffff)
        .other          _Z21preprocessImageKernelPKhPfiiiifffffff,@"STO_CUDA_ENTRY STV_DEFAULT"
_Z21preprocessImageKernelPKhPfiiiifffffff:
.text._Z21preprocessImageKernelPKhPfiiiifffffff:
        /* <DEDUP_REMOVED lines=9> */
[----:B--2---:R-:W-:Y:S01]  /*0090*/  ISETP.GE.AND P0, PT, R7, UR7, PT ;  /* 0x0000000707007c0c */ /* 0x004fe2000bf06270 */
[----:B-1----:R-:W-:-:S05]  /*00a0*/  IMAD R2, R2, UR4, R3 ;  /* 0x0000000402027c24 */ /* 0x002fca000f8e0203 */
[----:B------:R-:W-:-:S13]  /*00b0*/  ISETP.GE.OR P0, PT, R2, UR6, P0 ;  /* 0x0000000602007c0c */ /* 0x000fda0008706670 */
[----:B------:R-:W-:Y:S05]  /*00c0*/  @P0 EXIT ;  /* 0x000000000000094d */ /* 0x000fea0003800000 */
[----:B------:R-:W0:Y:S01]  /*00d0*/  LDCU UR6, c[0x0][0x398] ;  /* 0x00007300ff0677ac */ /* 0x000e220008000800 */
[----:B------:R-:W-:Y:S01]  /*00e0*/  IMAD.SHL.U32 R5, R2, 0x4, RZ ;  /* 0x0000000402057824 */ /* 0x000fe200078e00ff */
[----:B------:R-:W1:Y:S01]  /*00f0*/  LDC R11, c[0x0][0x3b0] ;  /* 0x0000ec00ff0b7b82 */ /* 0x000e620000000800 */
[----:B------:R-:W2:Y:S03]  /*0100*/  LDCU.64 UR8, c[0x0][0x380] ;  /* 0x00007000ff0877ac */ /* 0x000ea60008000a00 */
[----:B------:R-:W-:Y:S01]  /*0110*/  SHF.R.S32.HI R3, RZ, 0x1f, R5 ;  /* 0x0000001fff037819 */ /* 0x000fe20000011405 */
[----:B------:R-:W3:Y:S03]  /*0120*/  LDCU.64 UR4, c[0x0][0x358] ;  /* 0x00006b00ff0477ac */ /* 0x000ee60008000a00 */
[----:B------:R-:W4:Y:S01]  /*0130*/  LDC.64 R8, c[0x0][0x3a0] ;  /* 0x0000e800ff087b82 */ /* 0x000f220000000a00 */
[----:B0-----:R-:W-:-:S05]  /*0140*/  IMAD R0, R7, UR6, RZ ;  /* 0x0000000607007c24 */ /* 0x001fca000f8e02ff */
[----:B--2---:R-:W-:Y:S02]  /*0150*/  IADD3 R4, P0, P1, R0, UR8, R5 ;  /* 0x0000000800047c10 */ /* 0x004fe4000f91e005 */
[----:B------:R-:W-:-:S04]  /*0160*/  SHF.R.S32.HI R0, RZ, 0x1f, R0 ;  /* 0x0000001fff007819 */ /* 0x000fc80000011400 */
[----:B------:R-:W-:-:S05]  /*0170*/  IADD3.X R5, PT, PT, R0, UR9, R3, P0, P1 ;  /* 0x0000000900057c10 */ /* 0x000fca00087e2403 */
[----:B---3--:R-:W2:Y:S01]  /*0180*/  LDG.E.U8.CONSTANT R0, desc[UR4][R4.64] ;  /* 0x0000000404007981 */ /* 0x008ea2000c1e9100 */
[----:B-1----:R-:W0:Y:S01]  /*0190*/  MUFU.RCP R3, R11 ;  /* 0x0000000b00037308 */ /* 0x002e220000001000 */
[----:B------:R-:W-:Y:S01]  /*01a0*/  BSSY.RECONVERGENT B0, `(.L_x_67) ;  /* 0x000000f000007945 */ /* 0x000fe20003800200 */
[----:B0-----:R-:W-:-:S04]  /*01b0*/  FFMA R6, R3, -R11, 1 ;  /* 0x3f80000003067423 */ /* 0x001fc8000000080b */
[----:B------:R-:W-:Y:S01]  /*01c0*/  FFMA R3, R3, R6, R3 ;  /* 0x0000000603037223 */ /* 0x000fe20000000003 */
[----:B--2---:R-:W-:-:S05]  /*01d0*/  I2FP.F32.U32 R0, R0 ;  /* 0x0000000000007245 */ /* 0x004fca0000201000 */
[----:B----4-:R-:W-:-:S04]  /*01e0*/  FFMA R0, R0, R8, -R9 ;  /* 0x0000000800007223 */ /* 0x010fc80000000809 */
[----:B------:R-:W0:Y:S01]  /*01f0*/  FCHK P0, R0, R11 ;  /* 0x0000000b00007302 */ /* 0x000e220000000000 */
[----:B------:R-:W-:-:S04]  /*0200*/  FFMA R6, R0, R3, RZ ;  /* 0x0000000300067223 */ /* 0x000fc800000000ff */
[----:B------:R-:W-:-:S04]  /*0210*/  FFMA R8, R6, -R11, R0 ;  /* 0x8000000b06087223 */ /* 0x000fc80000000000 */
[----:B------:R-:W-:Y:S01]  /*0220*/  FFMA R6, R3, R8, R6 ;  /* 0x0000000803067223 */ /* 0x000fe20000000006 */
[----:B0-----:R-:W-:Y:S06]  /*0230*/  @!P0 BRA `(.L_x_68) ;  /* 0x0000000000148947 */ /* 0x001fec0003800000 */
[----:B------:R-:W0:Y:S01]  /*0240*/  LDCU UR6, c[0x0][0x3b0] ;  /* 0x00007600ff0677ac */ /* 0x000e220008000800 */
[----:B------:R-:W-:Y:S01]  /*0250*/  MOV R10, 0x280 ;  /* 0x00000280000a7802 */ /* 0x000fe20000000f00 */
[----:B0-----:R-:W-:-:S07]  /*0260*/  IMAD.U32 R3, RZ, RZ, UR6 ;  /* 0x00000006ff037e24 */ /* 0x001fce000f8e00ff */
[----:B------:R-:W-:Y:S05]  /*0270*/  CALL.REL.NOINC `($__internal_3_$__cuda_sm3x_div_rn_noftz_f32_slowpath) ;  /* 0x0000000000dc7944 */ /* 0x000fea0003c00000 */
[----:B------:R-:W-:-:S07]  /*0280*/  IMAD.MOV.U32 R6, RZ, RZ, R0 ;  /* 0x000000ffff067224 */ /* 0x000fce00078e0000 */
.L_x_68:
[----:B------:R-:W-:Y:S05]  /*0290*/  BSYNC.RECONVERGENT B0 ;  /* 0x0000000000007941 */ /* 0x000fea0003800200 */
.L_x_67:
[----:B------:R-:W2:Y:S01]  /*02a0*/  LDG.E.U8.CONSTANT R0, desc[UR4][R4.64+0x1] ;  /* 0x0000010404007981 */ /* 0x000ea2000c1e9100 */
[----:B------:R-:W0:Y:S01]  /*02b0*/  LDC R11, c[0x0][0x3b4] ;  /* 0x0000ed00ff0b7b82 */ /* 0x000e220000000800 */
[----:B------:R-:W1:Y:S01]  /*02c0*/  LDCU UR6, c[0x0][0x3a0] ;  /* 0x00007400ff0677ac */ /* 0x000e620008000800 */
[----:B------:R-:W-:Y:S06]  /*02d0*/  BSSY.RECONVERGENT B0, `(.L_x_69) ;  /* 0x0000011000007945 */ /* 0x000fec0003800200 */
[----:B------:R-:W1:Y:S01]  /*02e0*/  LDC R9, c[0x0][0x3a8] ;  /* 0x0000ea00ff097b82 */ /* 0x000e620000000800 */
[----:B0-----:R-:W0:Y:S02]  /*02f0*/  MUFU.RCP R3, R11 ;  /* 0x0000000b00037308 */ /* 0x001e240000001000 */
[----:B0-----:R-:W-:-:S04]  /*0300*/  FFMA R8, R3, -R11, 1 ;  /* 0x3f80000003087423 */ /* 0x001fc8000000080b */
[----:B------:R-:W-:Y:S01]  /*0310*/  FFMA R3, R3, R8, R3 ;  /* 0x0000000803037223 */ /* 0x000fe20000000003 */
[----:B--2---:R-:W-:-:S05]  /*0320*/  I2FP.F32.U32 R0, R0 ;  /* 0x0000000000007245 */ /* 0x004fca0000201000 */
[----:B-1----:R-:W-:-:S04]  /*0330*/  FFMA R0, R0, UR6, -R9 ;  /* 0x0000000600007c23 */ /* 0x002fc80008000809 */
        /* <DEDUP_REMOVED lines=10> */
.L_x_70:
[----:B------:R-:W-:Y:S05]  /*03e0*/  BSYNC.RECONVERGENT B0 ;  /* 0x0000000000007941 */ /* 0x000fea0003800200 */
.L_x_69:
        /* <DEDUP_REMOVED lines=20> */
.L_x_72:
[----:B------:R-:W-:Y:S05]  /*0530*/  BSYNC.RECONVERGENT B0 ;  /* 0x0000000000007941 */ /* 0x000fea0003800200 */
.L_x_71:
[----:B------:R-:W0:Y:S08]  /*0540*/  LDC.64 R10, c[0x0][0x390] ;  /* 0x0000e400ff0a7b82 */ /* 0x000e300000000a00 */
[----:B------:R-:W1:Y:S01]  /*0550*/  LDC.64 R4, c[0x0][0x388] ;  /* 0x0000e200ff047b82 */ /* 0x000e620000000a00 */
[-C--:B0-----:R-:W-:Y:S02]  /*0560*/  IMAD R3, R7, R10.reuse, R2 ;  /* 0x0000000a07037224 */ /* 0x081fe400078e0202 */
[----:B------:R-:W-:-:S02]  /*0570*/  IMAD R11, R11, R10, RZ ;  /* 0x0000000a0b0b7224 */ /* 0x000fc400078e02ff */
[----:B-1----:R-:W-:-:S05]  /*0580*/  IMAD.WIDE R2, R3, 0x4, R4 ;  /* 0x0000000403027825 */ /* 0x002fca00078e0204 */
[----:B------:R-:W-:Y:S01]  /*0590*/  STG.E desc[UR4][R2.64], R6 ;  /* 0x0000000602007986 */ /* 0x000fe2000c101904 */
[----:B------:R-:W-:-:S05]  /*05a0*/  IMAD.WIDE R4, R11, 0x4, R2 ;  /* 0x000000040b047825 */ /* 0x000fca00078e0202 */
[----:B------:R-:W-:Y:S01]  /*05b0*/  STG.E desc[UR4][R4.64], R8 ;  /* 0x0000000804007986 */ /* 0x000fe2000c101904 */
[----:B------:R-:W-:-:S05]  /*05c0*/  IMAD.WIDE R10, R11, 0x4, R4 ;  /* 0x000000040b0a7825 */ /* 0x000fca00078e0204 */
[----:B------:R-:W-:Y:S01]  /*05d0*/  STG.E desc[UR4][R10.64], R9 ;  /* 0x000000090a007986 */ /* 0x000fe2000c101904 */
[----:B------:R-:W-:Y:S05]  /*05e0*/  EXIT ;  /* 0x000000000000794d */ /* 0x000fea0003800000 */
        .weak           $__internal_3_$__cuda_sm3x_div_rn_noftz_f32_slowpath
        .type           $__internal_3_$__cuda_sm3x_div_rn_noftz_f32_slowpath,@function
        .size           $__internal_3_$__cuda_sm3x_div_rn_noftz_f32_slowpath,(.L_x_88 - $__internal_3_$__cuda_sm3x_div_rn_noftz_f32_slowpath)
$__internal_3_$__cuda_sm3x_div_rn_noftz_f32_slowpath:
[----:B------:R-:W-:Y:S01]  /*05f0*/  SHF.R.U32.HI R11, RZ, 0x17, R3 ;  /* 0x00000017ff0b7819 */ /* 0x000fe20000011603 */
[----:B------:R-:W-:Y:S01]  /*0600*/  BSSY.RECONVERGENT B1, `(.L_x_73) ;  /* 0x0000062000017945 */ /* 0x000fe20003800200 */
[----:B------:R-:W-:Y:S02]  /*0610*/  SHF.R.U32.HI R9, RZ, 0x17, R0 ;  /* 0x00000017ff097819 */ /* 0x000fe40000011600 */
[----:B------:R-:W-:Y:S02]  /*0620*/  LOP3.LUT R11, R11, 0xff, RZ, 0xc0, !PT ;  /* 0x000000ff0b0b7812 */ /* 0x000fe400078ec0ff */
[----:B------:R-:W-:Y:S02]  /*0630*/  LOP3.LUT R14, R9, 0xff, RZ, 0xc0, !PT ;  /* 0x000000ff090e7812 */ /* 0x000fe400078ec0ff */
[----:B------:R-:W-:-:S03]  /*0640*/  IADD3 R13, PT, PT, R11, -0x1, RZ ;  /* 0xffffffff0b0d7810 */ /* 0x000fc60007ffe0ff */
[----:B------:R-:W-:Y:S01]  /*0650*/  VIADD R12, R14, 0xffffffff ;  /* 0xffffffff0e0c7836 */ /* 0x000fe20000000000 */
        /* <DEDUP_REMOVED lines=27> */
.L_x_74:
        /* <DEDUP_REMOVED lines=35> */
[C---:B------:R-:W-:Y:S01]  /*0a40*/  VIADD R14, R11.reuse, 0x20 ;  /* 0x000000200b0e7836 */ /* 0x040fe20000000000 */
[----:B------:R-:W-:Y:S02]  /*0a50*/  IADD3 R11, PT, PT, -R11, RZ, RZ ;  /* 0x000000ff0b0b7210 */ /* 0x000fe40007ffe1ff */
        /* <DEDUP_REMOVED lines=14> */
.L_x_81:
[----:B------:R-:W-:-:S04]  /*0b40*/  LOP3.LUT R0, R0, 0x80000000, RZ, 0xc0, !PT ;  /* 0x8000000000007812 */ /* 0x000fc800078ec0ff */
[----:B------:R-:W-:Y:S01]  /*0b50*/  LOP3.LUT R0, R0, 0x7f800000, RZ, 0xfc, !PT ;  /* 0x7f80000000007812 */ /* 0x000fe200078efcff */
[----:B------:R-:W-:Y:S06]  /*0b60*/  BRA `(.L_x_82) ;  /* 0x0000000000047947 */ /* 0x000fec0003800000 */
.L_x_80:
[----:B------:R-:W-:-:S07]  /*0b70*/  IMAD R0, R12, 0x800000, R0 ;  /* 0x008000000c007824 */ /* 0x000fce00078e0200 */
.L_x_82:
[----:B------:R-:W-:Y:S05]  /*0b80*/  BSYNC.RECONVERGENT B2 ;  /* 0x0000000000027941 */ /* 0x000fea0003800200 */
.L_x_79:
[----:B------:R-:W-:Y:S05]  /*0b90*/  BRA `(.L_x_83) ;  /* 0x0000000000207947 */ /* 0x000fea0003800000 */
.L_x_78:
[----:B------:R-:W-:-:S04]  /*0ba0*/  LOP3.LUT R0, R3, 0x80000000, R0, 0x48, !PT ;  /* 0x8000000003007812 */ /* 0x000fc800078e4800 */
[----:B------:R-:W-:Y:S01]  /*0bb0*/  LOP3.LUT R0, R0, 0x7f800000, RZ, 0xfc, !PT ;  /* 0x7f80000000007812 */ /* 0x000fe200078efcff */
[----:B------:R-:W-:Y:S06]  /*0bc0*/  BRA `(.L_x_83) ;  /* 0x0000000000147947 */ /* 0x000fec0003800000 */
.L_x_77:
[----:B------:R-:W-:Y:S01]  /*0bd0*/  LOP3.LUT R0, R3, 0x80000000, R0, 0x48, !PT ;  /* 0x8000000003007812 */ /* 0x000fe200078e4800 */
[----:B------:R-:W-:Y:S06]  /*0be0*/  BRA `(.L_x_83) ;  /* 0x00000000000c7947 */ /* 0x000fec0003800000 */
.L_x_76:
[----:B------:R-:W0:Y:S01]  /*0bf0*/  MUFU.RSQ R0, -QNAN ;  /* 0xffc0000000007908 */ /* 0x000e220000001400 */
[----:B------:R-:W-:Y:S05]  /*0c00*/  BRA `(.L_x_83) ;  /* 0x0000000000047947 */ /* 0x000fea0003800000 */
.L_x_75:
[----:B------:R-:W-:-:S07]  /*0c10*/  FADD.FTZ R0, R0, R3 ;  /* 0x0000000300007221 */ /* 0x000fce0000010000 */
.L_x_83:
[----:B------:R-:W-:Y:S05]  /*0c20*/  BSYNC.RECONVERGENT B1 ;  /* 0x0000000000017941 */ /* 0x000fea0003800200 */
.L_x_73:
[----:B------:R-:W-:-:S04]  /*0c30*/  IMAD.MOV.U32 R11, RZ, RZ, 0x0 ;  /* 0x00000000ff0b7424 */ /* 0x000fc800078e00ff */
[----:B0-----:R-:W-:Y:S05]  /*0c40*/  RET.REL.NODEC R10 `(_Z21preprocessImageKernelPKhPfiiiifffffff) ;  /* 0xfffffff00aec7950 */ /* 0x001fea0003c3ffff */
.L_x_84:
        /* <DEDUP_REMOVED lines=11> */
.L_x_88:


//--------------------- .nv.global.init           --------------------------
	.section	.nv.global.init,"aw",@progbits
.nv.global.init:
	.type		$str,@object
	.size		$str,(.L_29 - $str)
$str:
        /*0000*/ 	.byte	0x69, 0x64, 0x78, 0x3d, 0x25, 0x64, 0x3a, 0x20, 0x63, 0x68, 0x61, 0x6e, 0x6e, 0x65, 0x6c, 0x5f
        /*0010*/ 	.byte	0x66, 0x69, 0x72, 0x73, 0x74, 0x3d, 0x25, 0x2e, 0x36, 0x66, 0x2c, 0x20, 0x63, 0x68, 0x61, 0x6e
        /*0020*/ 	.byte	0x6e, 0x65, 0x6c, 0x5f, 0x6c, 0x61, 0x73, 0x74, 0x3d, 0x25, 0x2e, 0x36, 0x66, 0x0a, 0x00
.L_29:


//--------------------- .nv.shared.reserved.0     --------------------------
	.section	.nv.shared.reserved.0,"aw",@nobits
	.weak		__nv_reservedSMEM_offset_0_alias
	.size		__nv_reservedSMEM_offset_0_alias, 0, 64
	.other		__nv_reservedSMEM_offset_0_alias,@"STO_CUDA_RESERVED_SHARED STV_DEFAULT"
__nv_reservedSMEM_offset_0_alias:
	.zero		0
	.zero		64


//--------------------- .nv.global                --------------------------
	.section	.nv.global,"aw",@nobits
.nv.global:
	.type		_ZN34_INTERNAL_9325342d_4_k_cu_432bf25b4cuda3std3__436_GLOBAL__N__9325342d_4_k_cu_432bf25b6ignoreE,@object
	.size		_ZN34_INTERNAL_9325342d_4_k_cu_432bf25b4cuda3std3__436_GLOBAL__N__9325342d_4_k_cu_432bf25b6ignoreE,(_ZN34_INTERNAL_9325342d_4_k_cu_432bf25b4cuda3std6ranges3__45__cpo5cdataE - _ZN34_INTERNAL_9325342d_4_k_cu_432bf25b4cuda3std3__436_GLOBAL__N__9325342d_4_k_cu_432bf25b6ignoreE)
_ZN34_INTERNAL_9325342d_4_k_cu_432bf25b4cuda3std3__436_GLOBAL__N__9325342d_4_k_cu_432bf25b6ignoreE:
	.zero		1
	.type		_ZN34_INTERNAL_9325342d_4_k_cu_432bf25b4cuda3std6ranges3__45__cpo5cdataE,@object
	.size		_ZN34_INTERNAL_9325342d_4_k_cu_432bf25b4cuda3std6ranges3__45__cpo5cdataE,(_ZN34_INTERNAL_9325342d_4_k_cu_432bf25b4cuda3std3__45__cpo5beginE - _ZN34_INTERNAL_9325342d_4_k_cu_432bf25b4cuda3std6ranges3__45__cpo5cdataE)
_ZN34_INTERNAL_9325342d_4_k_cu_432bf25b4cuda3std6ranges3__45__cpo5cdataE:
	.zero		1
	.type		_ZN34_INTERNAL_9325342d_4_k_cu_432bf25b4cuda3std3__45__cpo5beginE,@object
	.size		_ZN34_INTERNAL_9325342d_4_k_cu_432bf25b4cuda3std3__45__cpo5beginE,(_ZN34_INTERNAL_9325342d_4_k_cu_432bf25b4cuda3std6ranges3__45__cpo3endE - _ZN34_INTERNAL_9325342d_4_k_cu_432bf25b4cuda3std3__45__cpo5beginE)
_ZN34_INTERNAL_9325342d_4_k_cu_432bf25b4cuda3std3__45__cpo5beginE:
	.zero		1
	.type		_ZN34_INTERNAL_9325342d_4_k_cu_432bf25b4cuda3std6ranges3__45__cpo3endE,@object
	.size		_ZN34_INTERNAL_9325342d_4_k_cu_432bf25b4cuda3std6ranges3__45__cpo3endE,(_ZN34_INTERNAL_9325342d_4_k_cu_432bf25b4cuda3std3__47nulloptE - _ZN34_INTERNAL_9325342d_4_k_cu_432bf25b4cuda3std6ranges3__45__cpo3endE)
_ZN34_INTERNAL_9325342d_4_k_cu_432bf25b4cuda3std6ranges3__45__cpo3endE:
	.zero		1
	.type		_ZN34_INTERNAL_9325342d_4_k_cu_432bf25b4cuda3std3__47nulloptE,@object
	.size		_ZN34_INTERNAL_9325342d_4_k_cu_432bf25b4cuda3std3__47nulloptE,(_ZN34_INTERNAL_9325342d_4_k_cu_432bf25b6thrust24THRUST_300001_SM_1000_NS6system6detail10sequential3seqE - _ZN34_INTERNAL_9325342d_4_k_cu_432bf25b4cuda3std3__47nulloptE)
_ZN34_INTERNAL_9325342d_4_k_cu_432bf25b4cuda3std3__47nulloptE:
	.zero		1
	.type		_ZN34_INTERNAL_9325342d_4_k_cu_432bf25b6thrust24THRUST_300001_SM_1000_NS6system6detail10sequential3seqE,@object
	.size		_ZN34_INTERNAL_9325342d_4_k_cu_432bf25b6thrust24THRUST_300001_SM_1000_NS6system6detail10sequential3seqE,(_ZN34_INTERNAL_9325342d_4_k_cu_432bf25b4cuda3std3__45__cpo6rbeginE - _ZN34_INTERNAL_9325342d_4_k_cu_432bf25b6thrust24THRUST_300001_SM_1000_NS6system6detail10sequential3seqE)
_ZN34_INTERNAL_9325342d_4_k_cu_432bf25b6thrust24THRUST_300001_SM_1000_NS6system6detail10sequential3seqE:
	.zero		1
	.type		_ZN34_INTERNAL_9325342d_4_k_cu_432bf25b4cuda3std3__45__cpo6rbeginE,@object
	.size		_ZN34_INTERNAL_9325342d_4_k_cu_432bf25b4cuda3std3__45__cpo6rbeginE,(_ZN34_INTERNAL_9325342d_4_k_cu_432bf25b4cuda3std6ranges3__45__cpo9iter_swapE - _ZN34_INTERNAL_9325342d_4_k_cu_432bf25b4cuda3std3__45__cpo6rbeginE)
_ZN34_INTERNAL_9325342d_4_k_cu_432bf25b4cuda3std3__45__cpo6rbeginE:
	.zero		1
	.type		_ZN34_INTERNAL_9325342d_4_k_cu_432bf25b4cuda3std6ranges3__45__cpo9iter_swapE,@object
	.size		_ZN34_INTERNAL_9325342d_4_k_cu_432bf25b4cuda3std6ranges3__45__cpo9iter_swapE,(_ZN34_INTERNAL_9325342d_4_k_cu_432bf25b4cuda3std3__48in_placeE - _ZN34_INTERNAL_9325342d_4_k_cu_432bf25b4cuda3std6ranges3__45__cpo9iter_swapE)
_ZN34_INTERNAL_9325342d_4_k_cu_432bf25b4cuda3std6ranges3__45__cpo9iter_swapE:
	.zero		1
	.type		_ZN34_INTERNAL_9325342d_4_k_cu_432bf25b4cuda3std3__48in_placeE,@object
	.size		_ZN34_INTERNAL_9325342d_4_k_cu_432bf25b4cuda3std3__48in_placeE,(_ZN34_INTERNAL_9325342d_4_k_cu_432bf25b4cuda3std6ranges3__45__cpo5ssizeE - _ZN34_INTERNAL_9325342d_4_k_cu_432bf25b4cuda3std3__48in_placeE)
_ZN34_INTERNAL_9325342d_4_k_cu_432bf25b4cuda3std3__48in_placeE:
	.zero		1
	.type		_ZN34_INTERNAL_9325342d_4_k_cu_432bf25b4cuda3std6ranges3__45__cpo5ssizeE,@object
	.size		_ZN34_INTERNAL_9325342d_4_k_cu_432bf25b4cuda3std6ranges3__45__cpo5ssizeE,(_ZN34_INTERNAL_9325342d_4_k_cu_432bf25b4cuda3std3__45__cpo6cbeginE - _ZN34_INTERNAL_9325342d_4_k_cu_432bf25b4cuda3std6ranges3__45__cpo5ssizeE)
_ZN34_INTERNAL_9325342d_4_k_cu_432bf25b4cuda3std6ranges3__45__cpo5ssizeE:
	.zero		1
	.type		_ZN34_INTERNAL_9325342d_4_k_cu_432bf25b4cuda3std3__45__cpo6cbeginE,@object
	.size		_ZN34_INTERNAL_9325342d_4_k_cu_432bf25b4cuda3std3__45__cpo6cbeginE,(_ZN34_INTERNAL_9325342d_4_k_cu_432bf25b4cuda3std6ranges3__45__cpo4cendE - _ZN34_INTERNAL_9325342d_4_k_cu_432bf25b4cuda3std3__45__cpo6cbeginE)
_ZN34_INTERNAL_9325342d_4_k_cu_432bf25b4cuda3std3__45__cpo6cbeginE:
	.zero		1
	.type		_ZN34_INTERNAL_9325342d_4_k_cu_432bf25b4cuda3std6ranges3__45__cpo4cendE,@object
	.size		_ZN34_INTERNAL_9325342d_4_k_cu_432bf25b4cuda3std6ranges3__45__cpo4cendE,(_ZN34_INTERNAL_9325342d_4_k_cu_432bf25b4cuda3std3__45__cpo7crbeginE - _ZN34_INTERNAL_9325342d_4_k_cu_432bf25b4cuda3std6ranges3__45__cpo4cendE)
_ZN34_INTERNAL_9325342d_4_k_cu_432bf25b4cuda3std6ranges3__45__cpo4cendE:
	.zero		1
	.type		_ZN34_INTERNAL_9325342d_4_k_cu_432bf25b4cuda3std3__45__cpo7crbeginE,@object
	.size		_ZN34_INTERNAL_9325342d_4_k_cu_432bf25b4cuda3std3__45__cpo7crbeginE,(_ZN34_INTERNAL_9325342d_4_k_cu_432bf25b4cuda3std6ranges3__45__cpo4prevE - _ZN34_INTERNAL_9325342d_4_k_cu_432bf25b4cuda3std3__45__cpo7crbeginE)
_ZN34_INTERNAL_9325342d_4_k_cu_432bf25b4cuda3std3__45__cpo7crbeginE:
	.zero		1
	.type		_ZN34_INTERNAL_9325342d_4_k_cu_432bf25b4cuda3std6ranges3__45__cpo4prevE,@object
	.size		_ZN34_INTERNAL_9325342d_4_k_cu_432bf25b4cuda3std6ranges3__45__cpo4prevE,(_ZN34_INTERNAL_9325342d_4_k_cu_432bf25b4cuda3std6ranges3__45__cpo9iter_moveE - _ZN34_INTERNAL_9325342d_4_k_cu_432bf25b4cuda3std6ranges3__45__cpo4prevE)
_ZN34_INTERNAL_9325342d_4_k_cu_432bf25b4cuda3std6ranges3__45__cpo4prevE:
	.zero		1
	.type		_ZN34_INTERNAL_9325342d_4_k_cu_432bf25b4cuda3std6ranges3__45__cpo9iter_moveE,@object
	.size		_ZN34_INTERNAL_9325342d_4_k_cu_432bf25b4cuda3std6ranges3__45__cpo9iter_moveE,(_ZN34_INTERNAL_9325342d_4_k_cu_432bf25b4cuda3std3__420unreachable_sentinelE - _ZN34_INTERNAL_9325342d_4_k_cu_432bf25b4cuda3std6ranges3__45__cpo9iter_moveE)
_ZN34_INTERNAL_9325342d_4_k_cu_432bf25b4cuda3std6ranges3__45__cpo9iter_moveE:
	.zero		1
	.type		_ZN34_INTERNAL_9325342d_4_k_cu_432bf25b4cuda3std3__420unreachable_sentinelE,@object
	.size		_ZN34_INTERNAL_9325342d_4_k_cu_432bf25b4cuda3std3__420unreachable_sentinelE,(_ZN34_INTERNAL_9325342d_4_k_cu_432bf25b4cuda3std6ranges3__45__cpo8distanceE - _ZN34_INTERNAL_9325342d_4_k_cu_432bf25b4cuda3std3__420unreachable_sentinelE)
_ZN34_INTERNAL_9325342d_4_k_cu_432bf25b4cuda3std3__420unreachable_sentinelE:
	.zero		1
	.type		_ZN34_INTERNAL_9325342d_4_k_cu_432bf25b4cuda3std6ranges3__45__cpo8distanceE,@object
	.size		_ZN34_INTERNAL_9325342d_4_k_cu_432bf25b4cuda3std6ranges3__45__cpo8distanceE,(_ZN34_INTERNAL_9325342d_4_k_cu_432bf25b4cuda3std3__45__cpo4cendE - _ZN34_INTERNAL_9325342d_4_k_cu_432bf25b4cuda3std6ranges3__45__cpo8distanceE)
_ZN34_INTERNAL_9325342d_4_k_cu_432bf25b4cuda3std6ranges3__45__cpo8distanceE:
	.zero		1
	.type		_ZN34_INTERNAL_9325342d_4_k_cu_432bf25b4cuda3std3__45__cpo4cendE,@object
	.size		_ZN34_INTERNAL_9325342d_4_k_cu_432bf25b4cuda3std3__45__cpo4cendE,(_ZN34_INTERNAL_9325342d_4_k_cu_432bf25b4cuda3std6ranges3__45__cpo7advanceE - _ZN34_INTERNAL_9325342d_4_k_cu_432bf25b4cuda3std3__45__cpo4cendE)
_ZN34_INTERNAL_9325342d_4_k_cu_432bf25b4cuda3std3__45__cpo4cendE:
	.zero		1
	.type		_ZN34_INTERNAL_9325342d_4_k_cu_432bf25b4cuda3std6ranges3__45__cpo7advanceE,@object
	.size		_ZN34_INTERNAL_9325342d_4_k_cu_432bf25b4cuda3std6ranges3__45__cpo7advanceE,(_ZN34_INTERNAL_9325342d_4_k_cu_432bf25b4cuda3std3__45__cpo5crendE - _ZN34_INTERNAL_9325342d_4_k_cu_432bf25b4cuda3std6ranges3__45__cpo7advanceE)
_ZN34_INTERNAL_9325342d_4_k_cu_432bf25b4cuda3std6ranges3__45__cpo7advanceE:
	.zero		1
	.type		_ZN34_INTERNAL_9325342d_4_k_cu_432bf25b4cuda3std3__45__cpo5crendE,@object
	.size		_ZN34_INTERNAL_9325342d_4_k_cu_432bf25b4cuda3std3__45__cpo5crendE,(_ZN34_INTERNAL_9325342d_4_k_cu_432bf25b4cuda3std6ranges3__45__cpo4dataE - _ZN34_INTERNAL_9325342d_4_k_cu_432bf25b4cuda3std3__45__cpo5crendE)
_ZN34_INTERNAL_9325342d_4_k_cu_432bf25b4cuda3std3__45__cpo5crendE:
	.zero		1
	.type		_ZN34_INTERNAL_9325342d_4_k_cu_432bf25b4cuda3std6ranges3__45__cpo4dataE,@object
	.size		_ZN34_INTERNAL_9325342d_4_k_cu_432bf25b4cuda3std6ranges3__45__cpo4dataE,(_ZN34_INTERNAL_9325342d_4_k_cu_432bf25b4cuda3std6ranges3__45__cpo5beginE - _ZN34_INTERNAL_9325342d_4_k_cu_432bf25b4cuda3std6ranges3__45__cpo4dataE)
_ZN34_INTERNAL_9325342d_4_k_cu_432bf25b4cuda3std6ranges3__45__cpo4dataE:
	.zero		1
	.type		_ZN34_INTERNAL_9325342d_4_k_cu_432bf25b4cuda3std6ranges3__45__cpo5beginE,@object
	.size		_ZN34_INTERNAL_9325342d_4_k_cu_432bf25b4cuda3std6ranges3__45__cpo5beginE,(_ZN34_INTERNAL_9325342d_4_k_cu_432bf25b4cuda3std3__419piecewise_constructE - _ZN34_INTERNAL_9325342d_4_k_cu_432bf25b4cuda3std6ranges3__45__cpo5beginE)
_ZN34_INTERNAL_9325342d_4_k_cu_432bf25b4cuda3std6ranges3__45__cpo5beginE:
	.zero		1
	.type		_ZN34_INTERNAL_9325342d_4_k_cu_432bf25b4cuda3std3__419piecewise_constructE,@object
	.size		_ZN34_INTERNAL_9325342d_4_k_cu_432bf25b4cuda3std3__419piecewise_constructE,(_ZN34_INTERNAL_9325342d_4_k_cu_432bf25b4cuda3std6ranges3__45__cpo4sizeE - _ZN34_INTERNAL_9325342d_4_k_cu_432bf25b4cuda3std3__419piecewise_constructE)
_ZN34_INTERNAL_9325342d_4_k_cu_432bf25b4cuda3std3__419piecewise_constructE:
	.zero		1
	.type		_ZN34_INTERNAL_9325342d_4_k_cu_432bf25b4cuda3std6ranges3__45__cpo4sizeE,@object
	.size		_ZN34_INTERNAL_9325342d_4_k_cu_432bf25b4cuda3std6ranges3__45__cpo4sizeE,(_ZN34_INTERNAL_9325342d_4_k_cu_432bf25b4cuda3std3__45__cpo3endE - _ZN34_INTERNAL_9325342d_4_k_cu_432bf25b4cuda3std6ranges3__45__cpo4sizeE)
_ZN34_INTERNAL_9325342d_4_k_cu_432bf25b4cuda3std6ranges3__45__cpo4sizeE:
	.zero		1
	.type		_ZN34_INTERNAL_9325342d_4_k_cu_432bf25b4cuda3std3__45__cpo3endE,@object
	.size		_ZN34_INTERNAL_9325342d_4_k_cu_432bf25b4cuda3std3__45__cpo3endE,(_ZN34_INTERNAL_9325342d_4_k_cu_432bf25b4cuda3std6ranges3__45__cpo6cbeginE - _ZN34_INTERNAL_9325342d_4_k_cu_432bf25b4cuda3std3__45__cpo3endE)
_ZN34_INTERNAL_9325342d_4_k_cu_432bf25b4cuda3std3__45__cpo3endE:
	.zero		1
	.type		_ZN34_INTERNAL_9325342d_4_k_cu_432bf25b4cuda3std6ranges3__45__cpo6cbeginE,@object
	.size		_ZN34_INTERNAL_9325342d_4_k_cu_432bf25b4cuda3std6ranges3__45__cpo6cbeginE,(_ZN34_INTERNAL_9325342d_4_k_cu_432bf25b4cuda3std3__45__cpo4rendE - _ZN34_INTERNAL_9325342d_4_k_cu_432bf25b4cuda3std6ranges3__45__cpo6cbeginE)
_ZN34_INTERNAL_9325342d_4_k_cu_432bf25b4cuda3std6ranges3__45__cpo6cbeginE:
	.zero		1
	.type		_ZN34_INTERNAL_9325342d_4_k_cu_432bf25b4cuda3std3__45__cpo4rendE,@object
	.size		_ZN34_INTERNAL_9325342d_4_k_cu_432bf25b4cuda3std3__45__cpo4rendE,(_ZN34_INTERNAL_9325342d_4_k_cu_432bf25b4cuda3std6ranges3__45__cpo4nextE - _ZN34_INTERNAL_9325342d_4_k_cu_432bf25b4cuda3std3__45__cpo4rendE)
_ZN34_INTERNAL_9325342d_4_k_cu_432bf25b4cuda3std3__45__cpo4rendE:
	.zero		1
	.type		_ZN34_INTERNAL_9325342d_4_k_cu_432bf25b4cuda3std6ranges3__45__cpo4nextE,@object
	.size		_ZN34_INTERNAL_9325342d_4_k_cu_432bf25b4cuda3std6ranges3__45__cpo4nextE,(_ZN34_INTERNAL_9325342d_4_k_cu_432bf25b4cuda3std6ranges3__45__cpo4swapE - _ZN34_INTERNAL_9325342d_4_k_cu_432bf25b4cuda3std6ranges3__45__cpo4nextE)
_ZN34_INTERNAL_9325342d_4_k_cu_432bf25b4cuda3std6ranges3__45__cpo4nextE:
	.zero		1
	.type		_ZN34_INTERNAL_9325342d_4_k_cu_432bf25b4cuda3std6ranges3__45__cpo4swapE,@object
	.size		_ZN34_INTERNAL_9325342d_4_k_cu_432bf25b4cuda3std6ranges3__45__cpo4swapE,(.L_13 - _ZN34_INTERNAL_9325342d_4_k_cu_432bf25b4cuda3std6ranges3__45__cpo4swapE)
_ZN34_INTERNAL_9325342d_4_k_cu_432bf25b4cuda3std6ranges3__45__cpo4swapE:
	.zero		1
.L_13:


//--------------------- .nv.constant0._ZN3cub18CUB_300001_SM_10006detail11EmptyKernelIvEEvv --------------------------
	.section	.nv.constant0._ZN3cub18CUB_300001_SM_10006detail11EmptyKernelIvEEvv,"a",@progbits
	.sectionflags	@""
	.align	4
.nv.constant0._ZN3cub18CUB_300001_SM_10006detail11EmptyKernelIvEEvv:
	.zero		896


//--------------------- .nv.constant0.maxCombineKernel --------------------------
	.section	.nv.constant0.maxCombineKernel,"a",@progbits
	.sectionflags	@""
	.align	4
.nv.constant0.maxCombineKernel:
	.zero		936


//--------------------- .nv.constant0._Z26validateTensorAccessKernelPKfPfiii --------------------------
	.section	.nv.constant0._Z26validateTensorAccessKernelPKfPfiii,"a",@progbits
	.sectionflags	@""
	.align	4
.nv.constant0._Z26validateTensorAccessKernelPKfPfiii:
	.zero		924


//--------------------- .nv.constant0._Z19colorizeMasksKernelPKhPK6uchar3PS1_iiii --------------------------
	.section	.nv.constant0._Z19colorizeMasksKernelPKhPK6uchar3PS1_iiii,"a",@progbits
	.sectionflags	@""
	.align	4
.nv.constant0._Z19colorizeMasksKernelPKhPK6uchar3PS1_iiii:
	.zero		936


//--------------------- .nv.constant0._Z14erode5x5KernelPKhPhii --------------------------
	.section	.nv.constant0._Z14erode5x5KernelPKhPhii,"a",@progbits
	.sectionflags	@""
	.align	4
.nv.constant0._Z14erode5x5KernelPKhPhii:
	.zero		920


//--------------------- .nv.constant0._Z15dilate5x5KernelPKhPhii --------------------------
	.section	.nv.constant0._Z15dilate5x5KernelPKhPhii,"a",@progbits
	.sectionflags	@""
	.align	4
.nv.constant0._Z15dilate5x5KernelPKhPhii:
	.zero		920


//--------------------- .nv.constant0._Z20buildLaneMasksKernelPKiS0_PhS1_S1_ii --------------------------
	.section	.nv.constant0._Z20buildLaneMasksKernelPKiS0_PhS1_S1_ii,"a",@progbits
	.sectionflags	@""
	.align	4
.nv.constant0._Z20buildLaneMasksKernelPKiS0_PhS1_S1_ii:
	.zero		944


//--------------------- .nv.constant0._Z26rowBoundaryDetectionKernelPKhPiS1_ii --------------------------
	.section	.nv.constant0._Z26rowBoundaryDetectionKernelPKhPiS1_ii,"a",@progbits
	.sectionflags	@""
	.align	4
.nv.constant0._Z26rowBoundaryDetectionKernelPKhPiS1_ii:
	.zero		928


//--------------------- .nv.constant0._Z19orReduceMasksKernelPKhPhiii --------------------------
	.section	.nv.constant0._Z19orReduceMasksKernelPKhPhiii,"a",@progbits
	.sectionflags	@""
	.align	4
.nv.constant0._Z19orReduceMasksKernelPKhPhiii:
	.zero		924


//--------------------- .nv.constant0._Z22sigmoidThresholdKernelPKfPhiif --------------------------
	.section	.nv.constant0._Z22sigmoidThresholdKernelPKfPhiif,"a",@progbits
	.sectionflags	@""
	.align	4
.nv.constant0._Z22sigmoidThresholdKernelPKfPhiif:
	.zero		924


//--------------------- .nv.constant0._Z33resizePrototypesKernelChannelLastPKfPfiiiii --------------------------
	.section	.nv.constant0._Z33resizePrototypesKernelChannelLastPKfPfiiiii,"a",@progbits
	.sectionflags	@""
	.align	4
.nv.constant0._Z33resizePrototypesKernelChannelLastPKfPfiiiii:
	.zero		932


//--------------------- .nv.constant0._Z34resizePrototypesKernelChannelFirstPKfPfiiiii --------------------------
	.section	.nv.constant0._Z34resizePrototypesKernelChannelFirstPKfPfiiiii,"a",@progbits
	.sectionflags	@""
	.align	4
.nv.constant0._Z34resizePrototypesKernelChannelFirstPKfPfiiiii:
	.zero		932


//--------------------- .nv.constant0._Z21preprocessImageKernelPKhPfiiiifffffff --------------------------
	.section	.nv.constant0._Z21preprocessImageKernelPKhPfiiiifffffff,"a",@progbits
	.sectionflags	@""
	.align	4
.nv.constant0._Z21preprocessImageKernelPKhPfiiiifffffff:
	.zero		956


//--------------------- SYMBOLS --------------------------

	.type		.nv.reservedSmem.offset0,@object
	.size		.nv.reservedSmem.offset0,0x4
	.type		vprintf,@function
